//
// Generated by NVIDIA NVVM Compiler
//
// Compiler Build ID: CL-36424714
// Cuda compilation tools, release 13.0, V13.0.88
// Based on NVVM 20.0.0
//

.version 9.0
.target sm_100
.address_size 64

	// .globl	_Z6conv2dPhPfiii
// _ZZ13conv2d_sharedPhPfiiiE4tile has been demoted
// _ZZ18conv_separable_rowPhPfiiiE4tile has been demoted
// _ZZ18conv_separable_colPfS_iiiE4tile has been demoted

.visible .entry _Z6conv2dPhPfiii(
	.param .u64 .ptr .align 1 _Z6conv2dPhPfiii_param_0,
	.param .u64 .ptr .align 1 _Z6conv2dPhPfiii_param_1,
	.param .u32 _Z6conv2dPhPfiii_param_2,
	.param .u32 _Z6conv2dPhPfiii_param_3,
	.param .u32 _Z6conv2dPhPfiii_param_4
)
{
	.reg .pred 	%p<88>;
	.reg .b16 	%rs<16>;
	.reg .b32 	%r<83>;
	.reg .b32 	%f<86>;
	.reg .b64 	%rd<15>;

	ld.param.u64 	%rd6, [_Z6conv2dPhPfiii_param_0];
	ld.param.u64 	%rd5, [_Z6conv2dPhPfiii_param_1];
	ld.param.u32 	%r26, [_Z6conv2dPhPfiii_param_2];
	ld.param.u32 	%r27, [_Z6conv2dPhPfiii_param_3];
	ld.param.u32 	%r29, [_Z6conv2dPhPfiii_param_4];
	cvta.to.global.u64 	%rd1, %rd6;
	mov.u32 	%r30, %tid.x;
	mov.u32 	%r31, %ctaid.x;
	mov.u32 	%r32, %ntid.x;
	mad.lo.s32 	%r1, %r31, %r32, %r30;
	mov.u32 	%r33, %tid.y;
	mov.u32 	%r34, %ctaid.y;
	mov.u32 	%r35, %ntid.y;
	mad.lo.s32 	%r36, %r34, %r35, %r33;
	mul.lo.s32 	%r37, %r26, %r26;
	cvt.rn.f32.u32 	%f41, %r37;
	rcp.rn.f32 	%f1, %f41;
	setp.ge.s32 	%p1, %r1, %r27;
	setp.ge.s32 	%p2, %r36, %r29;
	or.pred  	%p3, %p1, %p2;
	@%p3 bra 	$L__BB0_45;
	shr.u32 	%r38, %r26, 31;
	add.s32 	%r39, %r26, %r38;
	shr.s32 	%r40, %r39, 1;
	neg.s32 	%r3, %r40;
	sub.s32 	%r4, %r1, %r40;
	setp.lt.s32 	%p4, %r26, 1;
	mov.f32 	%f64, 0f00000000;
	@%p4 bra 	$L__BB0_44;
	and.b32  	%r5, %r26, 7;
	add.s32 	%r6, %r5, -1;
	and.b32  	%r7, %r26, 3;
	and.b32  	%r8, %r26, 2147483640;
	and.b32  	%r9, %r26, 1;
	add.s32 	%r10, %r3, %r36;
	mov.f32 	%f64, 0f00000000;
	mov.b32 	%r78, 0;
$L__BB0_3:
	setp.lt.u32 	%p5, %r26, 8;
	add.s32 	%r12, %r10, %r78;
	mul.lo.s32 	%r13, %r12, %r27;
	mov.b32 	%r81, 0;
	@%p5 bra 	$L__BB0_22;
	mov.b32 	%r79, 0;
$L__BB0_5:
	.pragma "nounroll";
	setp.ge.s32 	%p6, %r12, %r29;
	add.s32 	%r15, %r4, %r79;
	or.b32  	%r44, %r12, %r15;
	setp.lt.s32 	%p7, %r44, 0;
	setp.ge.s32 	%p8, %r15, %r27;
	or.pred  	%p9, %p6, %p8;
	add.s32 	%r45, %r15, %r13;
	cvt.s64.s32 	%rd7, %r45;
	add.s64 	%rd2, %rd1, %rd7;
	or.pred  	%p10, %p9, %p7;
	@%p10 bra 	$L__BB0_7;
	ld.global.u8 	%rs1, [%rd2];
	cvt.rn.f32.u16 	%f45, %rs1;
	fma.rn.f32 	%f64, %f1, %f45, %f64;
$L__BB0_7:
	add.s32 	%r46, %r15, 1;
	or.b32  	%r47, %r12, %r46;
	setp.lt.s32 	%p12, %r47, 0;
	setp.ge.s32 	%p13, %r46, %r27;
	or.pred  	%p14, %p6, %p13;
	or.pred  	%p15, %p14, %p12;
	@%p15 bra 	$L__BB0_9;
	ld.global.u8 	%rs2, [%rd2+1];
	cvt.rn.f32.u16 	%f46, %rs2;
	fma.rn.f32 	%f64, %f1, %f46, %f64;
$L__BB0_9:
	add.s32 	%r48, %r15, 2;
	or.b32  	%r49, %r12, %r48;
	setp.lt.s32 	%p17, %r49, 0;
	setp.ge.s32 	%p18, %r48, %r27;
	or.pred  	%p19, %p6, %p18;
	or.pred  	%p20, %p19, %p17;
	@%p20 bra 	$L__BB0_11;
	ld.global.u8 	%rs3, [%rd2+2];
	cvt.rn.f32.u16 	%f47, %rs3;
	fma.rn.f32 	%f64, %f1, %f47, %f64;
$L__BB0_11:
	add.s32 	%r50, %r15, 3;
	or.b32  	%r51, %r12, %r50;
	setp.lt.s32 	%p22, %r51, 0;
	setp.ge.s32 	%p23, %r50, %r27;
	or.pred  	%p24, %p6, %p23;
	or.pred  	%p25, %p24, %p22;
	@%p25 bra 	$L__BB0_13;
	ld.global.u8 	%rs4, [%rd2+3];
	cvt.rn.f32.u16 	%f48, %rs4;
	fma.rn.f32 	%f64, %f1, %f48, %f64;
$L__BB0_13:
	add.s32 	%r52, %r15, 4;
	or.b32  	%r53, %r12, %r52;
	setp.lt.s32 	%p27, %r53, 0;
	setp.ge.s32 	%p28, %r52, %r27;
	or.pred  	%p29, %p6, %p28;
	or.pred  	%p30, %p29, %p27;
	@%p30 bra 	$L__BB0_15;
	ld.global.u8 	%rs5, [%rd2+4];
	cvt.rn.f32.u16 	%f49, %rs5;
	fma.rn.f32 	%f64, %f1, %f49, %f64;
$L__BB0_15:
	add.s32 	%r54, %r15, 5;
	or.b32  	%r55, %r12, %r54;
	setp.lt.s32 	%p32, %r55, 0;
	setp.ge.s32 	%p33, %r54, %r27;
	or.pred  	%p34, %p6, %p33;
	or.pred  	%p35, %p34, %p32;
	@%p35 bra 	$L__BB0_17;
	ld.global.u8 	%rs6, [%rd2+5];
	cvt.rn.f32.u16 	%f50, %rs6;
	fma.rn.f32 	%f64, %f1, %f50, %f64;
$L__BB0_17:
	add.s32 	%r56, %r15, 6;
	or.b32  	%r57, %r12, %r56;
	setp.lt.s32 	%p37, %r57, 0;
	setp.ge.s32 	%p38, %r56, %r27;
	or.pred  	%p39, %p6, %p38;
	or.pred  	%p40, %p39, %p37;
	@%p40 bra 	$L__BB0_19;
	ld.global.u8 	%rs7, [%rd2+6];
	cvt.rn.f32.u16 	%f51, %rs7;
	fma.rn.f32 	%f64, %f1, %f51, %f64;
$L__BB0_19:
	add.s32 	%r58, %r15, 7;
	or.b32  	%r59, %r12, %r58;
	setp.lt.s32 	%p42, %r59, 0;
	setp.ge.s32 	%p43, %r58, %r27;
	or.pred  	%p44, %p6, %p43;
	or.pred  	%p45, %p44, %p42;
	@%p45 bra 	$L__BB0_21;
	ld.global.u8 	%rs8, [%rd2+7];
	cvt.rn.f32.u16 	%f52, %rs8;
	fma.rn.f32 	%f64, %f1, %f52, %f64;
$L__BB0_21:
	add.s32 	%r79, %r79, 8;
	setp.ne.s32 	%p46, %r79, %r8;
	mov.u32 	%r81, %r8;
	@%p46 bra 	$L__BB0_5;
$L__BB0_22:
	setp.eq.s32 	%p47, %r5, 0;
	@%p47 bra 	$L__BB0_43;
	setp.lt.u32 	%p48, %r6, 3;
	@%p48 bra 	$L__BB0_33;
	setp.ge.s32 	%p49, %r12, %r29;
	add.s32 	%r18, %r4, %r81;
	or.b32  	%r61, %r12, %r18;
	setp.lt.s32 	%p50, %r61, 0;
	setp.ge.s32 	%p51, %r18, %r27;
	or.pred  	%p52, %p49, %p51;
	add.s32 	%r62, %r18, %r13;
	cvt.s64.s32 	%rd8, %r62;
	add.s64 	%rd3, %rd1, %rd8;
	or.pred  	%p53, %p52, %p50;
	@%p53 bra 	$L__BB0_26;
	ld.global.u8 	%rs9, [%rd3];
	cvt.rn.f32.u16 	%f54, %rs9;
	fma.rn.f32 	%f64, %f1, %f54, %f64;
$L__BB0_26:
	add.s32 	%r63, %r18, 1;
	or.b32  	%r64, %r12, %r63;
	setp.lt.s32 	%p55, %r64, 0;
	setp.ge.s32 	%p56, %r63, %r27;
	or.pred  	%p57, %p49, %p56;
	or.pred  	%p58, %p57, %p55;
	@%p58 bra 	$L__BB0_28;
	ld.global.u8 	%rs10, [%rd3+1];
	cvt.rn.f32.u16 	%f55, %rs10;
	fma.rn.f32 	%f64, %f1, %f55, %f64;
$L__BB0_28:
	add.s32 	%r65, %r18, 2;
	or.b32  	%r66, %r12, %r65;
	setp.lt.s32 	%p60, %r66, 0;
	setp.ge.s32 	%p61, %r65, %r27;
	or.pred  	%p62, %p49, %p61;
	or.pred  	%p63, %p62, %p60;
	@%p63 bra 	$L__BB0_30;
	ld.global.u8 	%rs11, [%rd3+2];
	cvt.rn.f32.u16 	%f56, %rs11;
	fma.rn.f32 	%f64, %f1, %f56, %f64;
$L__BB0_30:
	add.s32 	%r67, %r18, 3;
	or.b32  	%r68, %r12, %r67;
	setp.lt.s32 	%p65, %r68, 0;
	setp.ge.s32 	%p66, %r67, %r27;
	or.pred  	%p67, %p49, %p66;
	or.pred  	%p68, %p67, %p65;
	@%p68 bra 	$L__BB0_32;
	ld.global.u8 	%rs12, [%rd3+3];
	cvt.rn.f32.u16 	%f57, %rs12;
	fma.rn.f32 	%f64, %f1, %f57, %f64;
$L__BB0_32:
	add.s32 	%r81, %r81, 4;
$L__BB0_33:
	setp.eq.s32 	%p69, %r7, 0;
	@%p69 bra 	$L__BB0_43;
	setp.eq.s32 	%p70, %r7, 1;
	@%p70 bra 	$L__BB0_40;
	setp.ge.s32 	%p71, %r12, %r29;
	add.s32 	%r21, %r4, %r81;
	or.b32  	%r70, %r12, %r21;
	setp.lt.s32 	%p72, %r70, 0;
	setp.ge.s32 	%p73, %r21, %r27;
	or.pred  	%p74, %p71, %p73;
	add.s32 	%r71, %r21, %r13;
	cvt.s64.s32 	%rd9, %r71;
	add.s64 	%rd4, %rd1, %rd9;
	or.pred  	%p75, %p74, %p72;
	@%p75 bra 	$L__BB0_37;
	ld.global.u8 	%rs13, [%rd4];
	cvt.rn.f32.u16 	%f59, %rs13;
	fma.rn.f32 	%f64, %f1, %f59, %f64;
$L__BB0_37:
	add.s32 	%r72, %r21, 1;
	or.b32  	%r73, %r12, %r72;
	setp.lt.s32 	%p77, %r73, 0;
	setp.ge.s32 	%p78, %r72, %r27;
	or.pred  	%p79, %p71, %p78;
	or.pred  	%p80, %p79, %p77;
	@%p80 bra 	$L__BB0_39;
	ld.global.u8 	%rs14, [%rd4+1];
	cvt.rn.f32.u16 	%f60, %rs14;
	fma.rn.f32 	%f64, %f1, %f60, %f64;
$L__BB0_39:
	add.s32 	%r81, %r81, 2;
$L__BB0_40:
	setp.eq.s32 	%p81, %r9, 0;
	@%p81 bra 	$L__BB0_43;
	setp.ge.s32 	%p82, %r12, %r29;
	add.s32 	%r24, %r4, %r81;
	or.b32  	%r75, %r12, %r24;
	setp.lt.s32 	%p83, %r75, 0;
	setp.ge.s32 	%p84, %r24, %r27;
	or.pred  	%p85, %p82, %p84;
	or.pred  	%p86, %p85, %p83;
	@%p86 bra 	$L__BB0_43;
	add.s32 	%r76, %r24, %r13;
	cvt.s64.s32 	%rd10, %r76;
	add.s64 	%rd11, %rd1, %rd10;
	ld.global.u8 	%rs15, [%rd11];
	cvt.rn.f32.u16 	%f61, %rs15;
	fma.rn.f32 	%f64, %f1, %f61, %f64;
$L__BB0_43:
	add.s32 	%r78, %r78, 1;
	setp.ne.s32 	%p87, %r78, %r26;
	@%p87 bra 	$L__BB0_3;
$L__BB0_44:
	mad.lo.s32 	%r77, %r27, %r36, %r1;
	cvta.to.global.u64 	%rd12, %rd5;
	mul.wide.s32 	%rd13, %r77, 4;
	add.s64 	%rd14, %rd12, %rd13;
	st.global.f32 	[%rd14], %f64;
$L__BB0_45:
	ret;

}
	// .globl	_Z13conv2d_sharedPhPfiii
.visible .entry _Z13conv2d_sharedPhPfiii(
	.param .u64 .ptr .align 1 _Z13conv2d_sharedPhPfiii_param_0,
	.param .u64 .ptr .align 1 _Z13conv2d_sharedPhPfiii_param_1,
	.param .u32 _Z13conv2d_sharedPhPfiii_param_2,
	.param .u32 _Z13conv2d_sharedPhPfiii_param_3,
	.param .u32 _Z13conv2d_sharedPhPfiii_param_4
)
{
	.reg .pred 	%p<19>;
	.reg .b16 	%rs<2>;
	.reg .b32 	%r<74>;
	.reg .b32 	%f<59>;
	.reg .b64 	%rd<9>;
	// demoted variable
	.shared .align 4 .b8 _ZZ13conv2d_sharedPhPfiiiE4tile[1600];
	ld.param.u64 	%rd1, [_Z13conv2d_sharedPhPfiii_param_0];
	ld.param.u64 	%rd2, [_Z13conv2d_sharedPhPfiii_param_1];
	ld.param.u32 	%r28, [_Z13conv2d_sharedPhPfiii_param_2];
	ld.param.u32 	%r29, [_Z13conv2d_sharedPhPfiii_param_3];
	ld.param.u32 	%r30, [_Z13conv2d_sharedPhPfiii_param_4];
	mov.u32 	%r1, %tid.x;
	mov.u32 	%r31, %ctaid.x;
	shl.b32 	%r32, %r31, 2;
	add.s32 	%r2, %r32, %r1;
	mov.u32 	%r3, %tid.y;
	mov.u32 	%r33, %ctaid.y;
	shl.b32 	%r34, %r33, 2;
	add.s32 	%r4, %r34, %r3;
	mul.lo.s32 	%r35, %r28, %r28;
	cvt.rn.f32.u32 	%f16, %r35;
	rcp.rn.f32 	%f1, %f16;
	shr.u32 	%r36, %r28, 31;
	add.s32 	%r37, %r28, %r36;
	shr.s32 	%r38, %r37, 1;
	sub.s32 	%r5, %r4, %r38;
	sub.s32 	%r6, %r2, %r38;
	or.b32  	%r39, %r5, %r6;
	setp.lt.s32 	%p1, %r39, 0;
	setp.ge.s32 	%p2, %r5, %r30;
	setp.ge.s32 	%p3, %r6, %r29;
	or.pred  	%p4, %p2, %p3;
	or.pred  	%p5, %p4, %p1;
	@%p5 bra 	$L__BB1_2;
	cvta.to.global.u64 	%rd3, %rd1;
	mad.lo.s32 	%r45, %r5, %r29, %r6;
	cvt.s64.s32 	%rd4, %r45;
	add.s64 	%rd5, %rd3, %rd4;
	ld.global.u8 	%rs1, [%rd5];
	cvt.rn.f32.u16 	%f17, %rs1;
	mov.u32 	%r46, _ZZ13conv2d_sharedPhPfiiiE4tile;
	mad.lo.s32 	%r47, %r3, 80, %r46;
	shl.b32 	%r48, %r1, 2;
	add.s32 	%r49, %r47, %r48;
	st.shared.f32 	[%r49], %f17;
	bra.uni 	$L__BB1_3;
$L__BB1_2:
	mov.u32 	%r40, _ZZ13conv2d_sharedPhPfiiiE4tile;
	mad.lo.s32 	%r41, %r3, 80, %r40;
	shl.b32 	%r42, %r1, 2;
	add.s32 	%r43, %r41, %r42;
	mov.b32 	%r44, 0;
	st.shared.u32 	[%r43], %r44;
$L__BB1_3:
	bar.sync 	0;
	or.b32  	%r50, %r1, %r3;
	and.b32  	%r51, %r50, 1020;
	setp.ne.s32 	%p6, %r51, 0;
	@%p6 bra 	$L__BB1_20;
	setp.lt.s32 	%p7, %r28, 1;
	mov.f32 	%f57, 0f00000000;
	@%p7 bra 	$L__BB1_18;
	and.b32  	%r7, %r28, 7;
	add.s32 	%r8, %r7, -1;
	and.b32  	%r9, %r28, 3;
	and.b32  	%r10, %r28, 2147483640;
	and.b32  	%r11, %r28, 1;
	neg.s32 	%r12, %r10;
	shl.b32 	%r53, %r1, 2;
	mov.u32 	%r54, _ZZ13conv2d_sharedPhPfiiiE4tile;
	add.s32 	%r55, %r53, %r54;
	add.s32 	%r13, %r55, 16;
	mov.f32 	%f57, 0f00000000;
	mov.b32 	%r68, 0;
$L__BB1_6:
	setp.lt.u32 	%p8, %r28, 8;
	add.s32 	%r15, %r68, %r3;
	mov.b32 	%r72, 0;
	@%p8 bra 	$L__BB1_9;
	mad.lo.s32 	%r69, %r15, 80, %r13;
	mov.u32 	%r70, %r12;
$L__BB1_8:
	.pragma "nounroll";
	ld.shared.f32 	%f21, [%r69+-16];
	fma.rn.f32 	%f22, %f1, %f21, %f57;
	ld.shared.f32 	%f23, [%r69+-12];
	fma.rn.f32 	%f24, %f1, %f23, %f22;
	ld.shared.f32 	%f25, [%r69+-8];
	fma.rn.f32 	%f26, %f1, %f25, %f24;
	ld.shared.f32 	%f27, [%r69+-4];
	fma.rn.f32 	%f28, %f1, %f27, %f26;
	ld.shared.f32 	%f29, [%r69];
	fma.rn.f32 	%f30, %f1, %f29, %f28;
	ld.shared.f32 	%f31, [%r69+4];
	fma.rn.f32 	%f32, %f1, %f31, %f30;
	ld.shared.f32 	%f33, [%r69+8];
	fma.rn.f32 	%f34, %f1, %f33, %f32;
	ld.shared.f32 	%f35, [%r69+12];
	fma.rn.f32 	%f57, %f1, %f35, %f34;
	add.s32 	%r70, %r70, 8;
	add.s32 	%r69, %r69, 32;
	setp.ne.s32 	%p9, %r70, 0;
	mov.u32 	%r72, %r10;
	@%p9 bra 	$L__BB1_8;
$L__BB1_9:
	setp.eq.s32 	%p10, %r7, 0;
	@%p10 bra 	$L__BB1_17;
	mad.lo.s32 	%r22, %r15, 80, %r54;
	setp.lt.u32 	%p11, %r8, 3;
	@%p11 bra 	$L__BB1_12;
	add.s32 	%r58, %r72, %r1;
	shl.b32 	%r59, %r58, 2;
	add.s32 	%r60, %r22, %r59;
	ld.shared.f32 	%f37, [%r60];
	fma.rn.f32 	%f38, %f1, %f37, %f57;
	ld.shared.f32 	%f39, [%r60+4];
	fma.rn.f32 	%f40, %f1, %f39, %f38;
	ld.shared.f32 	%f41, [%r60+8];
	fma.rn.f32 	%f42, %f1, %f41, %f40;
	ld.shared.f32 	%f43, [%r60+12];
	fma.rn.f32 	%f57, %f1, %f43, %f42;
	add.s32 	%r72, %r72, 4;
$L__BB1_12:
	setp.eq.s32 	%p12, %r9, 0;
	@%p12 bra 	$L__BB1_17;
	setp.eq.s32 	%p13, %r9, 1;
	@%p13 bra 	$L__BB1_15;
	add.s32 	%r61, %r72, %r1;
	shl.b32 	%r62, %r61, 2;
	add.s32 	%r63, %r22, %r62;
	ld.shared.f32 	%f45, [%r63];
	fma.rn.f32 	%f46, %f1, %f45, %f57;
	ld.shared.f32 	%f47, [%r63+4];
	fma.rn.f32 	%f57, %f1, %f47, %f46;
	add.s32 	%r72, %r72, 2;
$L__BB1_15:
	setp.eq.s32 	%p14, %r11, 0;
	@%p14 bra 	$L__BB1_17;
	add.s32 	%r64, %r72, %r1;
	shl.b32 	%r65, %r64, 2;
	add.s32 	%r66, %r22, %r65;
	ld.shared.f32 	%f48, [%r66];
	fma.rn.f32 	%f57, %f1, %f48, %f57;
$L__BB1_17:
	add.s32 	%r68, %r68, 1;
	setp.ne.s32 	%p15, %r68, %r28;
	@%p15 bra 	$L__BB1_6;
$L__BB1_18:
	setp.ge.s32 	%p16, %r4, %r30;
	setp.ge.s32 	%p17, %r2, %r29;
	or.pred  	%p18, %p17, %p16;
	@%p18 bra 	$L__BB1_20;
	mad.lo.s32 	%r67, %r29, %r4, %r2;
	cvta.to.global.u64 	%rd6, %rd2;
	mul.wide.s32 	%rd7, %r67, 4;
	add.s64 	%rd8, %rd6, %rd7;
	st.global.f32 	[%rd8], %f57;
$L__BB1_20:
	ret;

}
	// .globl	_Z18conv_separable_rowPhPfiii
.visible .entry _Z18conv_separable_rowPhPfiii(
	.param .u64 .ptr .align 1 _Z18conv_separable_rowPhPfiii_param_0,
	.param .u64 .ptr .align 1 _Z18conv_separable_rowPhPfiii_param_1,
	.param .u32 _Z18conv_separable_rowPhPfiii_param_2,
	.param .u32 _Z18conv_separable_rowPhPfiii_param_3,
	.param .u32 _Z18conv_separable_rowPhPfiii_param_4
)
{
	.reg .pred 	%p<17>;
	.reg .b16 	%rs<2>;
	.reg .b32 	%r<60>;
	.reg .b32 	%f<56>;
	.reg .b64 	%rd<9>;
	// demoted variable
	.shared .align 4 .b8 _ZZ18conv_separable_rowPhPfiiiE4tile[1280];
	ld.param.u64 	%rd1, [_Z18conv_separable_rowPhPfiii_param_0];
	ld.param.u64 	%rd2, [_Z18conv_separable_rowPhPfiii_param_1];
	ld.param.u32 	%r21, [_Z18conv_separable_rowPhPfiii_param_2];
	ld.param.u32 	%r22, [_Z18conv_separable_rowPhPfiii_param_3];
	ld.param.u32 	%r23, [_Z18conv_separable_rowPhPfiii_param_4];
	mov.u32 	%r1, %tid.x;
	mov.u32 	%r24, %ctaid.x;
	shl.b32 	%r25, %r24, 2;
	add.s32 	%r2, %r25, %r1;
	mov.u32 	%r3, %tid.y;
	mov.u32 	%r26, %ctaid.y;
	mov.u32 	%r27, %ntid.y;
	mad.lo.s32 	%r4, %r26, %r27, %r3;
	mul.lo.s32 	%r28, %r21, %r21;
	cvt.rn.f32.u32 	%f14, %r28;
	rcp.rn.f32 	%f1, %f14;
	shr.u32 	%r29, %r21, 31;
	add.s32 	%r30, %r21, %r29;
	shr.s32 	%r31, %r30, 1;
	sub.s32 	%r5, %r2, %r31;
	setp.lt.s32 	%p1, %r5, 0;
	setp.ge.s32 	%p2, %r5, %r22;
	mov.u32 	%r32, _ZZ18conv_separable_rowPhPfiiiE4tile;
	mad.lo.s32 	%r6, %r3, 80, %r32;
	or.pred  	%p3, %p1, %p2;
	@%p3 bra 	$L__BB2_2;
	cvta.to.global.u64 	%rd3, %rd1;
	mad.lo.s32 	%r36, %r22, %r4, %r5;
	cvt.s64.s32 	%rd4, %r36;
	add.s64 	%rd5, %rd3, %rd4;
	ld.global.u8 	%rs1, [%rd5];
	cvt.rn.f32.u16 	%f15, %rs1;
	shl.b32 	%r37, %r1, 2;
	add.s32 	%r38, %r6, %r37;
	st.shared.f32 	[%r38], %f15;
	bra.uni 	$L__BB2_3;
$L__BB2_2:
	shl.b32 	%r33, %r1, 2;
	add.s32 	%r34, %r6, %r33;
	mov.b32 	%r35, 0;
	st.shared.u32 	[%r34], %r35;
$L__BB2_3:
	bar.sync 	0;
	setp.gt.u32 	%p4, %r1, 3;
	setp.ge.s32 	%p5, %r4, %r23;
	or.pred  	%p6, %p4, %p5;
	@%p6 bra 	$L__BB2_18;
	setp.lt.s32 	%p7, %r21, 1;
	mov.f32 	%f55, 0f00000000;
	@%p7 bra 	$L__BB2_16;
	and.b32  	%r7, %r21, 7;
	setp.lt.u32 	%p8, %r21, 8;
	mov.f32 	%f55, 0f00000000;
	mov.b32 	%r58, 0;
	@%p8 bra 	$L__BB2_8;
	and.b32  	%r58, %r21, 2147483640;
	neg.s32 	%r56, %r58;
	shl.b32 	%r40, %r1, 2;
	mad.lo.s32 	%r41, %r3, 80, %r40;
	add.s32 	%r43, %r41, %r32;
	add.s32 	%r55, %r43, 16;
	mov.f32 	%f55, 0f00000000;
$L__BB2_7:
	.pragma "nounroll";
	ld.shared.f32 	%f20, [%r55+-16];
	fma.rn.f32 	%f21, %f1, %f20, %f55;
	ld.shared.f32 	%f22, [%r55+-12];
	fma.rn.f32 	%f23, %f1, %f22, %f21;
	ld.shared.f32 	%f24, [%r55+-8];
	fma.rn.f32 	%f25, %f1, %f24, %f23;
	ld.shared.f32 	%f26, [%r55+-4];
	fma.rn.f32 	%f27, %f1, %f26, %f25;
	ld.shared.f32 	%f28, [%r55];
	fma.rn.f32 	%f29, %f1, %f28, %f27;
	ld.shared.f32 	%f30, [%r55+4];
	fma.rn.f32 	%f31, %f1, %f30, %f29;
	ld.shared.f32 	%f32, [%r55+8];
	fma.rn.f32 	%f33, %f1, %f32, %f31;
	ld.shared.f32 	%f34, [%r55+12];
	fma.rn.f32 	%f55, %f1, %f34, %f33;
	add.s32 	%r56, %r56, 8;
	add.s32 	%r55, %r55, 32;
	setp.ne.s32 	%p9, %r56, 0;
	@%p9 bra 	$L__BB2_7;
$L__BB2_8:
	setp.eq.s32 	%p10, %r7, 0;
	@%p10 bra 	$L__BB2_16;
	and.b32  	%r16, %r21, 3;
	setp.lt.u32 	%p11, %r7, 4;
	@%p11 bra 	$L__BB2_11;
	add.s32 	%r44, %r58, %r1;
	shl.b32 	%r45, %r44, 2;
	add.s32 	%r46, %r6, %r45;
	ld.shared.f32 	%f36, [%r46];
	fma.rn.f32 	%f37, %f1, %f36, %f55;
	ld.shared.f32 	%f38, [%r46+4];
	fma.rn.f32 	%f39, %f1, %f38, %f37;
	ld.shared.f32 	%f40, [%r46+8];
	fma.rn.f32 	%f41, %f1, %f40, %f39;
	ld.shared.f32 	%f42, [%r46+12];
	fma.rn.f32 	%f55, %f1, %f42, %f41;
	add.s32 	%r58, %r58, 4;
$L__BB2_11:
	setp.eq.s32 	%p12, %r16, 0;
	@%p12 bra 	$L__BB2_16;
	setp.eq.s32 	%p13, %r16, 1;
	@%p13 bra 	$L__BB2_14;
	add.s32 	%r47, %r58, %r1;
	shl.b32 	%r48, %r47, 2;
	add.s32 	%r49, %r6, %r48;
	ld.shared.f32 	%f44, [%r49];
	fma.rn.f32 	%f45, %f1, %f44, %f55;
	ld.shared.f32 	%f46, [%r49+4];
	fma.rn.f32 	%f55, %f1, %f46, %f45;
	add.s32 	%r58, %r58, 2;
$L__BB2_14:
	and.b32  	%r50, %r21, 1;
	setp.eq.b32 	%p14, %r50, 1;
	not.pred 	%p15, %p14;
	@%p15 bra 	$L__BB2_16;
	add.s32 	%r51, %r58, %r1;
	shl.b32 	%r52, %r51, 2;
	add.s32 	%r53, %r6, %r52;
	ld.shared.f32 	%f47, [%r53];
	fma.rn.f32 	%f55, %f1, %f47, %f55;
$L__BB2_16:
	setp.ge.s32 	%p16, %r2, %r22;
	@%p16 bra 	$L__BB2_18;
	mad.lo.s32 	%r54, %r22, %r4, %r2;
	cvta.to.global.u64 	%rd6, %rd2;
	mul.wide.s32 	%rd7, %r54, 4;
	add.s64 	%rd8, %rd6, %rd7;
	st.global.f32 	[%rd8], %f55;
$L__BB2_18:
	ret;

}
	// .globl	_Z18conv_separable_colPfS_iii
.visible .entry _Z18conv_separable_colPfS_iii(
	.param .u64 .ptr .align 1 _Z18conv_separable_colPfS_iii_param_0,
	.param .u64 .ptr .align 1 _Z18conv_separable_colPfS_iii_param_1,
	.param .u32 _Z18conv_separable_colPfS_iii_param_2,
	.param .u32 _Z18conv_separable_colPfS_iii_param_3,
	.param .u32 _Z18conv_separable_colPfS_iii_param_4
)
{
	.reg .pred 	%p<17>;
	.reg .b32 	%r<77>;
	.reg .b32 	%f<84>;
	.reg .b64 	%rd<9>;
	// demoted variable
	.shared .align 4 .b8 _ZZ18conv_separable_colPfS_iiiE4tile[1280];
	ld.param.u64 	%rd1, [_Z18conv_separable_colPfS_iii_param_0];
	ld.param.u64 	%rd2, [_Z18conv_separable_colPfS_iii_param_1];
	ld.param.u32 	%r28, [_Z18conv_separable_colPfS_iii_param_2];
	ld.param.u32 	%r29, [_Z18conv_separable_colPfS_iii_param_3];
	ld.param.u32 	%r30, [_Z18conv_separable_colPfS_iii_param_4];
	mov.u32 	%r1, %tid.x;
	mov.u32 	%r31, %ctaid.x;
	mov.u32 	%r32, %ntid.x;
	mad.lo.s32 	%r2, %r31, %r32, %r1;
	mov.u32 	%r3, %tid.y;
	mov.u32 	%r33, %ctaid.y;
	shl.b32 	%r34, %r33, 2;
	add.s32 	%r4, %r34, %r3;
	shr.u32 	%r35, %r28, 31;
	add.s32 	%r36, %r28, %r35;
	shr.s32 	%r37, %r36, 1;
	sub.s32 	%r5, %r4, %r37;
	setp.lt.s32 	%p1, %r5, 0;
	setp.ge.s32 	%p2, %r5, %r30;
	or.pred  	%p3, %p1, %p2;
	@%p3 bra 	$L__BB3_2;
	cvta.to.global.u64 	%rd3, %rd1;
	mad.lo.s32 	%r44, %r5, %r29, %r2;
	mul.wide.s32 	%rd4, %r44, 4;
	add.s64 	%rd5, %rd3, %rd4;
	ld.global.f32 	%f14, [%rd5];
	shl.b32 	%r45, %r3, 6;
	mov.u32 	%r46, _ZZ18conv_separable_colPfS_iiiE4tile;
	add.s32 	%r47, %r46, %r45;
	shl.b32 	%r48, %r1, 2;
	add.s32 	%r49, %r47, %r48;
	st.shared.f32 	[%r49], %f14;
	bra.uni 	$L__BB3_3;
$L__BB3_2:
	shl.b32 	%r38, %r3, 6;
	mov.u32 	%r39, _ZZ18conv_separable_colPfS_iiiE4tile;
	add.s32 	%r40, %r39, %r38;
	shl.b32 	%r41, %r1, 2;
	add.s32 	%r42, %r40, %r41;
	mov.b32 	%r43, 0;
	st.shared.u32 	[%r42], %r43;
$L__BB3_3:
	bar.sync 	0;
	setp.gt.u32 	%p4, %r3, 3;
	setp.ge.s32 	%p5, %r2, %r29;
	or.pred  	%p6, %p4, %p5;
	@%p6 bra 	$L__BB3_19;
	setp.lt.s32 	%p7, %r28, 1;
	mov.f32 	%f83, 0f00000000;
	@%p7 bra 	$L__BB3_17;
	and.b32  	%r6, %r28, 15;
	setp.lt.u32 	%p8, %r28, 16;
	mov.f32 	%f83, 0f00000000;
	mov.b32 	%r73, 0;
	@%p8 bra 	$L__BB3_8;
	and.b32  	%r73, %r28, 2147483632;
	neg.s32 	%r71, %r73;
	shl.b32 	%r51, %r3, 6;
	shl.b32 	%r52, %r1, 2;
	add.s32 	%r53, %r51, %r52;
	mov.u32 	%r54, _ZZ18conv_separable_colPfS_iiiE4tile;
	add.s32 	%r55, %r53, %r54;
	add.s32 	%r70, %r55, 512;
	mov.f32 	%f83, 0f00000000;
$L__BB3_7:
	.pragma "nounroll";
	ld.shared.f32 	%f19, [%r70+-512];
	add.f32 	%f20, %f83, %f19;
	ld.shared.f32 	%f21, [%r70+-448];
	add.f32 	%f22, %f20, %f21;
	ld.shared.f32 	%f23, [%r70+-384];
	add.f32 	%f24, %f22, %f23;
	ld.shared.f32 	%f25, [%r70+-320];
	add.f32 	%f26, %f24, %f25;
	ld.shared.f32 	%f27, [%r70+-256];
	add.f32 	%f28, %f26, %f27;
	ld.shared.f32 	%f29, [%r70+-192];
	add.f32 	%f30, %f28, %f29;
	ld.shared.f32 	%f31, [%r70+-128];
	add.f32 	%f32, %f30, %f31;
	ld.shared.f32 	%f33, [%r70+-64];
	add.f32 	%f34, %f32, %f33;
	ld.shared.f32 	%f35, [%r70];
	add.f32 	%f36, %f34, %f35;
	ld.shared.f32 	%f37, [%r70+64];
	add.f32 	%f38, %f36, %f37;
	ld.shared.f32 	%f39, [%r70+128];
	add.f32 	%f40, %f38, %f39;
	ld.shared.f32 	%f41, [%r70+192];
	add.f32 	%f42, %f40, %f41;
	ld.shared.f32 	%f43, [%r70+256];
	add.f32 	%f44, %f42, %f43;
	ld.shared.f32 	%f45, [%r70+320];
	add.f32 	%f46, %f44, %f45;
	ld.shared.f32 	%f47, [%r70+384];
	add.f32 	%f48, %f46, %f47;
	ld.shared.f32 	%f49, [%r70+448];
	add.f32 	%f83, %f48, %f49;
	add.s32 	%r71, %r71, 16;
	add.s32 	%r70, %r70, 1024;
	setp.ne.s32 	%p9, %r71, 0;
	@%p9 bra 	$L__BB3_7;
$L__BB3_8:
	setp.eq.s32 	%p10, %r6, 0;
	@%p10 bra 	$L__BB3_17;
	shl.b32 	%r56, %r1, 2;
	mov.u32 	%r57, _ZZ18conv_separable_colPfS_iiiE4tile;
	add.s32 	%r15, %r57, %r56;
	and.b32  	%r16, %r28, 7;
	setp.lt.u32 	%p11, %r6, 8;
	@%p11 bra 	$L__BB3_11;
	add.s32 	%r58, %r73, %r3;
	shl.b32 	%r59, %r58, 6;
	add.s32 	%r60, %r15, %r59;
	ld.shared.f32 	%f51, [%r60];
	add.f32 	%f52, %f83, %f51;
	ld.shared.f32 	%f53, [%r60+64];
	add.f32 	%f54, %f52, %f53;
	ld.shared.f32 	%f55, [%r60+128];
	add.f32 	%f56, %f54, %f55;
	ld.shared.f32 	%f57, [%r60+192];
	add.f32 	%f58, %f56, %f57;
	ld.shared.f32 	%f59, [%r60+256];
	add.f32 	%f60, %f58, %f59;
	ld.shared.f32 	%f61, [%r60+320];
	add.f32 	%f62, %f60, %f61;
	ld.shared.f32 	%f63, [%r60+384];
	add.f32 	%f64, %f62, %f63;
	ld.shared.f32 	%f65, [%r60+448];
	add.f32 	%f83, %f64, %f65;
	add.s32 	%r73, %r73, 8;
$L__BB3_11:
	setp.eq.s32 	%p12, %r16, 0;
	@%p12 bra 	$L__BB3_17;
	and.b32  	%r19, %r28, 3;
	setp.lt.u32 	%p13, %r16, 4;
	@%p13 bra 	$L__BB3_14;
	add.s32 	%r61, %r73, %r3;
	shl.b32 	%r62, %r61, 6;
	add.s32 	%r63, %r15, %r62;
	ld.shared.f32 	%f67, [%r63];
	add.f32 	%f68, %f83, %f67;
	ld.shared.f32 	%f69, [%r63+64];
	add.f32 	%f70, %f68, %f69;
	ld.shared.f32 	%f71, [%r63+128];
	add.f32 	%f72, %f70, %f71;
	ld.shared.f32 	%f73, [%r63+192];
	add.f32 	%f83, %f72, %f73;
	add.s32 	%r73, %r73, 4;
$L__BB3_14:
	setp.eq.s32 	%p14, %r19, 0;
	@%p14 bra 	$L__BB3_17;
	add.s32 	%r64, %r3, %r73;
	shl.b32 	%r65, %r64, 6;
	add.s32 	%r67, %r65, %r56;
	add.s32 	%r76, %r57, %r67;
	neg.s32 	%r75, %r19;
$L__BB3_16:
	.pragma "nounroll";
	ld.shared.f32 	%f74, [%r76];
	add.f32 	%f83, %f83, %f74;
	add.s32 	%r76, %r76, 64;
	add.s32 	%r75, %r75, 1;
	setp.ne.s32 	%p15, %r75, 0;
	@%p15 bra 	$L__BB3_16;
$L__BB3_17:
	setp.ge.s32 	%p16, %r4, %r30;
	@%p16 bra 	$L__BB3_19;
	mad.lo.s32 	%r69, %r29, %r4, %r2;
	cvta.to.global.u64 	%rd6, %rd2;
	mul.wide.s32 	%rd7, %r69, 4;
	add.s64 	%rd8, %rd6, %rd7;
	st.global.f32 	[%rd8], %f83;
$L__BB3_19:
	ret;

}


// ===== COMPILED SASS (sm_100) =====

	.target	sm_100

	.elftype	@"ET_EXEC"


//--------------------- .note.nv.tkinfo           --------------------------
	.section	.note.nv.tkinfo,"",@"SHT_NOTE"
	.sectionflags	@"SHF_NOTE_NV_TKINFO"
	.tkinfo
        /*0018*/ 	.word	0x00000002
        /*0030*/ 	.string	""
        /*0030*/ 	.string	"ptxas"
        /*0030*/ 	.string	"Cuda compilation tools, release 13.0, V13.0.88"
        /*0030*/ 	.string	"Build cuda_13.0.r13.0/compiler.36424714_0"
        /*0030*/ 	.string	"-arch sm_100 -m 64 "



//--------------------- .note.nv.cuinfo           --------------------------
	.section	.note.nv.cuinfo,"",@"SHT_NOTE"
	.sectionflags	@"SHF_NOTE_NV_CUINFO"
        /*0018*/ 	.short	0x0002
        /*001a*/ 	.short	0x0064
        /*001c*/ 	.short	0x0082
	.zero		2


//--------------------- .nv.info                  --------------------------
	.section	.nv.info,"",@"SHT_CUDA_INFO"
	.align	4


	//----- nvinfo : EIATTR_REGCOUNT
	.align		4
        /*0000*/ 	.byte	0x04, 0x2f
        /*0002*/ 	.short	(.L_1 - .L_0)
	.align		4
.L_0:
        /*0004*/ 	.word	index@(_Z6conv2dPhPfiii)
        /*0008*/ 	.word	0x00000014


	//----- nvinfo : EIATTR_FRAME_SIZE
	.align		4
.L_1:
        /*000c*/ 	.byte	0x04, 0x11
        /*000e*/ 	.short	(.L_3 - .L_2)
	.align		4
.L_2:
        /*0010*/ 	.word	index@($__internal_2_$__cuda_sm20_rcp_rn_f32_slowpath)
        /*0014*/ 	.word	0x00000000


	//----- nvinfo : EIATTR_FRAME_SIZE
	.align		4
.L_3:
        /*0018*/ 	.byte	0x04, 0x11
        /*001a*/ 	.short	(.L_5 - .L_4)
	.align		4
.L_4:
        /*001c*/ 	.word	index@(_Z6conv2dPhPfiii)
        /*0020*/ 	.word	0x00000000


	//----- nvinfo : EIATTR_REGCOUNT
	.align		4
.L_5:
        /*0024*/ 	.byte	0x04, 0x2f
        /*0026*/ 	.short	(.L_7 - .L_6)
	.align		4
.L_6:
        /*0028*/ 	.word	index@(_Z13conv2d_sharedPhPfiii)
        /*002c*/ 	.word	0x0000001b


	//----- nvinfo : EIATTR_FRAME_SIZE
	.align		4
.L_7:
        /*0030*/ 	.byte	0x04, 0x11
        /*0032*/ 	.short	(.L_9 - .L_8)
	.align		4
.L_8:
        /*0034*/ 	.word	index@($__internal_1_$__cuda_sm20_rcp_rn_f32_slowpath)
        /*0038*/ 	.word	0x00000000


	//----- nvinfo : EIATTR_FRAME_SIZE
	.align		4
.L_9:
        /*003c*/ 	.byte	0x04, 0x11
        /*003e*/ 	.short	(.L_11 - .L_10)
	.align		4
.L_10:
        /*0040*/ 	.word	index@(_Z13conv2d_sharedPhPfiii)
        /*0044*/ 	.word	0x00000000


	//----- nvinfo : EIATTR_REGCOUNT
	.align		4
.L_11:
        /*0048*/ 	.byte	0x04, 0x2f
        /*004a*/ 	.short	(.L_13 - .L_12)
	.align		4
.L_12:
        /*004c*/ 	.word	index@(_Z18conv_separable_rowPhPfiii)
        /*0050*/ 	.word	0x0000001d


	//----- nvinfo : EIATTR_FRAME_SIZE
	.align		4
.L_13:
        /*0054*/ 	.byte	0x04, 0x11
        /*0056*/ 	.short	(.L_15 - .L_14)
	.align		4
.L_14:
        /*0058*/ 	.word	index@($__internal_0_$__cuda_sm20_rcp_rn_f32_slowpath)
        /*005c*/ 	.word	0x00000000


	//----- nvinfo : EIATTR_FRAME_SIZE
	.align		4
.L_15:
        /*0060*/ 	.byte	0x04, 0x11
        /*0062*/ 	.short	(.L_17 - .L_16)
	.align		4
.L_16:
        /*0064*/ 	.word	index@(_Z18conv_separable_rowPhPfiii)
        /*0068*/ 	.word	0x00000000


	//----- nvinfo : EIATTR_REGCOUNT
	.align		4
.L_17:
        /*006c*/ 	.byte	0x04, 0x2f
        /*006e*/ 	.short	(.L_19 - .L_18)
	.align		4
.L_18:
        /*0070*/ 	.word	index@(_Z18conv_separable_colPfS_iii)
        /*0074*/ 	.word	0x00000019


	//----- nvinfo : EIATTR_FRAME_SIZE
	.align		4
.L_19:
        /*0078*/ 	.byte	0x04, 0x11
        /*007a*/ 	.short	(.L_21 - .L_20)
	.align		4
.L_20:
        /*007c*/ 	.word	index@(_Z18conv_separable_colPfS_iii)
        /*0080*/ 	.word	0x00000000


	//----- nvinfo : EIATTR_MIN_STACK_SIZE
	.align		4
.L_21:
        /*0084*/ 	.byte	0x04, 0x12
        /*0086*/ 	.short	(.L_23 - .L_22)
	.align		4
.L_22:
        /*0088*/ 	.word	index@(_Z18conv_separable_colPfS_iii)
        /*008c*/ 	.word	0x00000000


	//----- nvinfo : EIATTR_MIN_STACK_SIZE
	.align		4
.L_23:
        /*0090*/ 	.byte	0x04, 0x12
        /*0092*/ 	.short	(.L_25 - .L_24)
	.align		4
.L_24:
        /*0094*/ 	.word	index@(_Z18conv_separable_rowPhPfiii)
        /*0098*/ 	.word	0x00000000


	//----- nvinfo : EIATTR_MIN_STACK_SIZE
	.align		4
.L_25:
        /*009c*/ 	.byte	0x04, 0x12
        /*009e*/ 	.short	(.L_27 - .L_26)
	.align		4
.L_26:
        /*00a0*/ 	.word	index@(_Z13conv2d_sharedPhPfiii)
        /*00a4*/ 	.word	0x00000000


	//----- nvinfo : EIATTR_MIN_STACK_SIZE
	.align		4
.L_27:
        /*00a8*/ 	.byte	0x04, 0x12
        /*00aa*/ 	.short	(.L_29 - .L_28)
	.align		4
.L_28:
        /*00ac*/ 	.word	index@(_Z6conv2dPhPfiii)
        /*00b0*/ 	.word	0x00000000
.L_29:


//--------------------- .nv.compat                --------------------------
	.section	.nv.compat,"",@"SHT_CUDA_COMPAT_INFO"
	.align	4
        /*0000*/ 	.byte	0x02, 0x09, 0x00, 0x00, 0x02, 0x02, 0x01, 0x00, 0x02, 0x05, 0x05, 0x00, 0x03, 0x07, 0x01, 0x01
        /*0010*/ 	.byte	0x02, 0x03, 0x00, 0x00, 0x02, 0x06, 0x01, 0x00, 0x04, 0x0b, 0x08, 0x00, 0x09, 0x00, 0x00, 0x00
        /*0020*/ 	.byte	0x00, 0x00, 0x00, 0x00


//--------------------- .nv.info._Z18conv_separable_colPfS_iii --------------------------
	.section	.nv.info._Z18conv_separable_colPfS_iii,"",@"SHT_CUDA_INFO"
	.sectionflags	@""
	.align	4


	//----- nvinfo : EIATTR_CUDA_API_VERSION
	.align		4
        /*0000*/ 	.byte	0x04, 0x37
        /*0002*/ 	.short	(.L_31 - .L_30)
.L_30:
        /*0004*/ 	.word	0x00000082


	//----- nvinfo : EIATTR_KPARAM_INFO
	.align		4
.L_31:
        /*0008*/ 	.byte	0x04, 0x17
        /*000a*/ 	.short	(.L_33 - .L_32)
.L_32:
        /*000c*/ 	.word	0x00000000
        /*0010*/ 	.short	0x0004
        /*0012*/ 	.short	0x0018
        /*0014*/ 	.byte	0x00, 0xf0, 0x11, 0x00


	//----- nvinfo : EIATTR_KPARAM_INFO
	.align		4
.L_33:
        /*0018*/ 	.byte	0x04, 0x17
        /*001a*/ 	.short	(.L_35 - .L_34)
.L_34:
        /*001c*/ 	.word	0x00000000
        /*0020*/ 	.short	0x0003
        /*0022*/ 	.short	0x0014
        /*0024*/ 	.byte	0x00, 0xf0, 0x11, 0x00


	//----- nvinfo : EIATTR_KPARAM_INFO
	.align		4
.L_35:
        /*0028*/ 	.byte	0x04, 0x17
        /*002a*/ 	.short	(.L_37 - .L_36)
.L_36:
        /*002c*/ 	.word	0x00000000
        /*0030*/ 	.short	0x0002
        /*0032*/ 	.short	0x0010
        /*0034*/ 	.byte	0x00, 0xf0, 0x11, 0x00


	//----- nvinfo : EIATTR_KPARAM_INFO
	.align		4
.L_37:
        /*0038*/ 	.byte	0x04, 0x17
        /*003a*/ 	.short	(.L_39 - .L_38)
.L_38:
        /*003c*/ 	.word	0x00000000
        /*0040*/ 	.short	0x0001
        /*0042*/ 	.short	0x0008
        /*0044*/ 	.byte	0x00, 0xf5, 0x21, 0x00


	//----- nvinfo : EIATTR_KPARAM_INFO
	.align		4
.L_39:
        /*0048*/ 	.byte	0x04, 0x17
        /*004a*/ 	.short	(.L_41 - .L_40)
.L_40:
        /*004c*/ 	.word	0x00000000
        /*0050*/ 	.short	0x0000
        /*0052*/ 	.short	0x0000
        /*0054*/ 	.byte	0x00, 0xf5, 0x21, 0x00


	//----- nvinfo : EIATTR_SPARSE_MMA_MASK
	.align		4
.L_41:
        /*0058*/ 	.byte	0x03, 0x50
        /*005a*/ 	.short	0x0000


	//----- nvinfo : EIATTR_MAXREG_COUNT
	.align		4
        /*005c*/ 	.byte	0x03, 0x1b
        /*005e*/ 	.short	0x00ff


	//----- nvinfo : EIATTR_NUM_BARRIERS
	.align		4
        /*0060*/ 	.byte	0x02, 0x4c
        /*0062*/ 	.byte	0x01
	.zero		1


	//----- nvinfo : EIATTR_MERCURY_ISA_VERSION
	.align		4
        /*0064*/ 	.byte	0x03, 0x5f
        /*0066*/ 	.short	0x0101


	//----- nvinfo : EIATTR_VRC_CTA_INIT_COUNT
	.align		4
        /*0068*/ 	.byte	0x02, 0x4a
	.zero		1
	.zero		1


	//----- nvinfo : EIATTR_EXIT_INSTR_OFFSETS
	.align		4
        /*006c*/ 	.byte	0x04, 0x1c
        /*006e*/ 	.short	(.L_43 - .L_42)


	//   ....[0]....
.L_42:
        /*0070*/ 	.word	0x00000230


	//   ....[1]....
        /*0074*/ 	.word	0x000008d0


	//   ....[2]....
        /*0078*/ 	.word	0x00000920


	//----- nvinfo : EIATTR_CBANK_PARAM_SIZE
	.align		4
.L_43:
        /*007c*/ 	.byte	0x03, 0x19
        /*007e*/ 	.short	0x001c


	//----- nvinfo : EIATTR_PARAM_CBANK
	.align		4
        /*0080*/ 	.byte	0x04, 0x0a
        /*0082*/ 	.short	(.L_45 - .L_44)
	.align		4
.L_44:
        /*0084*/ 	.word	index@(.nv.constant0._Z18conv_separable_colPfS_iii)
        /*0088*/ 	.short	0x0380
        /*008a*/ 	.short	0x001c


	//----- nvinfo : EIATTR_SW_WAR
	.align		4
.L_45:
        /*008c*/ 	.byte	0x04, 0x36
        /*008e*/ 	.short	(.L_47 - .L_46)
.L_46:
        /*0090*/ 	.word	0x00000008
.L_47:


//--------------------- .nv.info._Z18conv_separable_rowPhPfiii --------------------------
	.section	.nv.info._Z18conv_separable_rowPhPfiii,"",@"SHT_CUDA_INFO"
	.sectionflags	@""
	.align	4


	//----- nvinfo : EIATTR_CUDA_API_VERSION
	.align		4
        /*0000*/ 	.byte	0x04, 0x37
        /*0002*/ 	.short	(.L_49 - .L_48)
.L_48:
        /*0004*/ 	.word	0x00000082


	//----- nvinfo : EIATTR_KPARAM_INFO
	.align		4
.L_49:
        /*0008*/ 	.byte	0x04, 0x17
        /*000a*/ 	.short	(.L_51 - .L_50)
.L_50:
        /*000c*/ 	.word	0x00000000
        /*0010*/ 	.short	0x0004
        /*0012*/ 	.short	0x0018
        /*0014*/ 	.byte	0x00, 0xf0, 0x11, 0x00


	//----- nvinfo : EIATTR_KPARAM_INFO
	.align		4
.L_51:
        /*0018*/ 	.byte	0x04, 0x17
        /*001a*/ 	.short	(.L_53 - .L_52)
.L_52:
        /*001c*/ 	.word	0x00000000
        /*0020*/ 	.short	0x0003
        /*0022*/ 	.short	0x0014
        /*0024*/ 	.byte	0x00, 0xf0, 0x11, 0x00


	//----- nvinfo : EIATTR_KPARAM_INFO
	.align		4
.L_53:
        /*0028*/ 	.byte	0x04, 0x17
        /*002a*/ 	.short	(.L_55 - .L_54)
.L_54:
        /*002c*/ 	.word	0x00000000
        /*0030*/ 	.short	0x0002
        /*0032*/ 	.short	0x0010
        /*0034*/ 	.byte	0x00, 0xf0, 0x11, 0x00


	//----- nvinfo : EIATTR_KPARAM_INFO
	.align		4
.L_55:
        /*0038*/ 	.byte	0x04, 0x17
        /*003a*/ 	.short	(.L_57 - .L_56)
.L_56:
        /*003c*/ 	.word	0x00000000
        /*0040*/ 	.short	0x0001
        /*0042*/ 	.short	0x0008
        /*0044*/ 	.byte	0x00, 0xf5, 0x21, 0x00


	//----- nvinfo : EIATTR_KPARAM_INFO
	.align		4
.L_57:
        /*0048*/ 	.byte	0x04, 0x17
        /*004a*/ 	.short	(.L_59 - .L_58)
.L_58:
        /*004c*/ 	.word	0x00000000
        /*0050*/ 	.short	0x0000
        /*0052*/ 	.short	0x0000
        /*0054*/ 	.byte	0x00, 0xf5, 0x21, 0x00


	//----- nvinfo : EIATTR_SPARSE_MMA_MASK
	.align		4
.L_59:
        /*0058*/ 	.byte	0x03, 0x50
        /*005a*/ 	.short	0x0000


	//----- nvinfo : EIATTR_MAXREG_COUNT
	.align		4
        /*005c*/ 	.byte	0x03, 0x1b
        /*005e*/ 	.short	0x00ff


	//----- nvinfo : EIATTR_NUM_BARRIERS
	.align		4
        /*0060*/ 	.byte	0x02, 0x4c
        /*0062*/ 	.byte	0x01
	.zero		1


	//----- nvinfo : EIATTR_MERCURY_ISA_VERSION
	.align		4
        /*0064*/ 	.byte	0x03, 0x5f
        /*0066*/ 	.short	0x0101


	//----- nvinfo : EIATTR_VRC_CTA_INIT_COUNT
	.align		4
        /*0068*/ 	.byte	0x02, 0x4a
	.zero		1
	.zero		1


	//----- nvinfo : EIATTR_EXIT_INSTR_OFFSETS
	.align		4
        /*006c*/ 	.byte	0x04, 0x1c
        /*006e*/ 	.short	(.L_61 - .L_60)


	//   ....[0]....
.L_60:
        /*0070*/ 	.word	0x000002e0


	//   ....[1]....
        /*0074*/ 	.word	0x00000730


	//   ....[2]....
        /*0078*/ 	.word	0x00000780


	//----- nvinfo : EIATTR_CRS_STACK_SIZE
	.align		4
.L_61:
        /*007c*/ 	.byte	0x04, 0x1e
        /*007e*/ 	.short	(.L_63 - .L_62)
.L_62:
        /*0080*/ 	.word	0x00000000


	//----- nvinfo : EIATTR_CBANK_PARAM_SIZE
	.align		4
.L_63:
        /*0084*/ 	.byte	0x03, 0x19
        /*0086*/ 	.short	0x001c


	//----- nvinfo : EIATTR_PARAM_CBANK
	.align		4
        /*0088*/ 	.byte	0x04, 0x0a
        /*008a*/ 	.short	(.L_65 - .L_64)
	.align		4
.L_64:
        /*008c*/ 	.word	index@(.nv.constant0._Z18conv_separable_rowPhPfiii)
        /*0090*/ 	.short	0x0380
        /*0092*/ 	.short	0x001c


	//----- nvinfo : EIATTR_SW_WAR
	.align		4
.L_65:
        /*0094*/ 	.byte	0x04, 0x36
        /*0096*/ 	.short	(.L_67 - .L_66)
.L_66:
        /*0098*/ 	.word	0x00000008
.L_67:


//--------------------- .nv.info._Z13conv2d_sharedPhPfiii --------------------------
	.section	.nv.info._Z13conv2d_sharedPhPfiii,"",@"SHT_CUDA_INFO"
	.sectionflags	@""
	.align	4


	//----- nvinfo : EIATTR_CUDA_API_VERSION
	.align		4
        /*0000*/ 	.byte	0x04, 0x37
        /*0002*/ 	.short	(.L_69 - .L_68)
.L_68:
        /*0004*/ 	.word	0x00000082


	//----- nvinfo : EIATTR_KPARAM_INFO
	.align		4
.L_69:
        /*0008*/ 	.byte	0x04, 0x17
        /*000a*/ 	.short	(.L_71 - .L_70)
.L_70:
        /*000c*/ 	.word	0x00000000
        /*0010*/ 	.short	0x0004
        /*0012*/ 	.short	0x0018
        /*0014*/ 	.byte	0x00, 0xf0, 0x11, 0x00


	//----- nvinfo : EIATTR_KPARAM_INFO
	.align		4
.L_71:
        /*0018*/ 	.byte	0x04, 0x17
        /*001a*/ 	.short	(.L_73 - .L_72)
.L_72:
        /*001c*/ 	.word	0x00000000
        /*0020*/ 	.short	0x0003
        /*0022*/ 	.short	0x0014
        /*0024*/ 	.byte	0x00, 0xf0, 0x11, 0x00


	//----- nvinfo : EIATTR_KPARAM_INFO
	.align		4
.L_73:
        /*0028*/ 	.byte	0x04, 0x17
        /*002a*/ 	.short	(.L_75 - .L_74)
.L_74:
        /*002c*/ 	.word	0x00000000
        /*0030*/ 	.short	0x0002
        /*0032*/ 	.short	0x0010
        /*0034*/ 	.byte	0x00, 0xf0, 0x11, 0x00


	//----- nvinfo : EIATTR_KPARAM_INFO
	.align		4
.L_75:
        /*0038*/ 	.byte	0x04, 0x17
        /*003a*/ 	.short	(.L_77 - .L_76)
.L_76:
        /*003c*/ 	.word	0x00000000
        /*0040*/ 	.short	0x0001
        /*0042*/ 	.short	0x0008
        /*0044*/ 	.byte	0x00, 0xf5, 0x21, 0x00


	//----- nvinfo : EIATTR_KPARAM_INFO
	.align		4
.L_77:
        /*0048*/ 	.byte	0x04, 0x17
        /*004a*/ 	.short	(.L_79 - .L_78)
.L_78:
        /*004c*/ 	.word	0x00000000
        /*0050*/ 	.short	0x0000
        /*0052*/ 	.short	0x0000
        /*0054*/ 	.byte	0x00, 0xf5, 0x21, 0x00


	//----- nvinfo : EIATTR_SPARSE_MMA_MASK
	.align		4
.L_79:
        /*0058*/ 	.byte	0x03, 0x50
        /*005a*/ 	.short	0x0000


	//----- nvinfo : EIATTR_MAXREG_COUNT
	.align		4
        /*005c*/ 	.byte	0x03, 0x1b
        /*005e*/ 	.short	0x00ff


	//----- nvinfo : EIATTR_NUM_BARRIERS
	.align		4
        /*0060*/ 	.byte	0x02, 0x4c
        /*0062*/ 	.byte	0x01
	.zero		1


	//----- nvinfo : EIATTR_MERCURY_ISA_VERSION
	.align		4
        /*0064*/ 	.byte	0x03, 0x5f
        /*0066*/ 	.short	0x0101


	//----- nvinfo : EIATTR_VRC_CTA_INIT_COUNT
	.align		4
        /*0068*/ 	.byte	0x02, 0x4a
	.zero		1
	.zero		1


	//----- nvinfo : EIATTR_EXIT_INSTR_OFFSETS
	.align		4
        /*006c*/ 	.byte	0x04, 0x1c
        /*006e*/ 	.short	(.L_81 - .L_80)


	//   ....[0]....
.L_80:
        /*0070*/ 	.word	0x00000330


	//   ....[1]....
        /*0074*/ 	.word	0x00000830


	//   ....[2]....
        /*0078*/ 	.word	0x00000880


	//----- nvinfo : EIATTR_CRS_STACK_SIZE
	.align		4
.L_81:
        /*007c*/ 	.byte	0x04, 0x1e
        /*007e*/ 	.short	(.L_83 - .L_82)
.L_82:
        /*0080*/ 	.word	0x00000000


	//----- nvinfo : EIATTR_CBANK_PARAM_SIZE
	.align		4
.L_83:
        /*0084*/ 	.byte	0x03, 0x19
        /*0086*/ 	.short	0x001c


	//----- nvinfo : EIATTR_PARAM_CBANK
	.align		4
        /*0088*/ 	.byte	0x04, 0x0a
        /*008a*/ 	.short	(.L_85 - .L_84)
	.align		4
.L_84:
        /*008c*/ 	.word	index@(.nv.constant0._Z13conv2d_sharedPhPfiii)
        /*0090*/ 	.short	0x0380
        /*0092*/ 	.short	0x001c


	//----- nvinfo : EIATTR_SW_WAR
	.align		4
.L_85:
        /*0094*/ 	.byte	0x04, 0x36
        /*0096*/ 	.short	(.L_87 - .L_86)
.L_86:
        /*0098*/ 	.word	0x00000008
.L_87:


//--------------------- .nv.info._Z6conv2dPhPfiii --------------------------
	.section	.nv.info._Z6conv2dPhPfiii,"",@"SHT_CUDA_INFO"
	.sectionflags	@""
	.align	4


	//----- nvinfo : EIATTR_CUDA_API_VERSION
	.align		4
        /*0000*/ 	.byte	0x04, 0x37
        /*0002*/ 	.short	(.L_89 - .L_88)
.L_88:
        /*0004*/ 	.word	0x00000082


	//----- nvinfo : EIATTR_KPARAM_INFO
	.align		4
.L_89:
        /*0008*/ 	.byte	0x04, 0x17
        /*000a*/ 	.short	(.L_91 - .L_90)
.L_90:
        /*000c*/ 	.word	0x00000000
        /*0010*/ 	.short	0x0004
        /*0012*/ 	.short	0x0018
        /*0014*/ 	.byte	0x00, 0xf0, 0x11, 0x00


	//----- nvinfo : EIATTR_KPARAM_INFO
	.align		4
.L_91:
        /*0018*/ 	.byte	0x04, 0x17
        /*001a*/ 	.short	(.L_93 - .L_92)
.L_92:
        /*001c*/ 	.word	0x00000000
        /*0020*/ 	.short	0x0003
        /*0022*/ 	.short	0x0014
        /*0024*/ 	.byte	0x00, 0xf0, 0x11, 0x00


	//----- nvinfo : EIATTR_KPARAM_INFO
	.align		4
.L_93:
        /*0028*/ 	.byte	0x04, 0x17
        /*002a*/ 	.short	(.L_95 - .L_94)
.L_94:
        /*002c*/ 	.word	0x00000000
        /*0030*/ 	.short	0x0002
        /*0032*/ 	.short	0x0010
        /*0034*/ 	.byte	0x00, 0xf0, 0x11, 0x00


	//----- nvinfo : EIATTR_KPARAM_INFO
	.align		4
.L_95:
        /*0038*/ 	.byte	0x04, 0x17
        /*003a*/ 	.short	(.L_97 - .L_96)
.L_96:
        /*003c*/ 	.word	0x00000000
        /*0040*/ 	.short	0x0001
        /*0042*/ 	.short	0x0008
        /*0044*/ 	.byte	0x00, 0xf5, 0x21, 0x00


	//----- nvinfo : EIATTR_KPARAM_INFO
	.align		4
.L_97:
        /*0048*/ 	.byte	0x04, 0x17
        /*004a*/ 	.short	(.L_99 - .L_98)
.L_98:
        /*004c*/ 	.word	0x00000000
        /*0050*/ 	.short	0x0000
        /*0052*/ 	.short	0x0000
        /*0054*/ 	.byte	0x00, 0xf5, 0x21, 0x00


	//----- nvinfo : EIATTR_SPARSE_MMA_MASK
	.align		4
.L_99:
        /*0058*/ 	.byte	0x03, 0x50
        /*005a*/ 	.short	0x0000


	//----- nvinfo : EIATTR_MAXREG_COUNT
	.align		4
        /*005c*/ 	.byte	0x03, 0x1b
        /*005e*/ 	.short	0x00ff


	//----- nvinfo : EIATTR_MERCURY_ISA_VERSION
	.align		4
        /*0060*/ 	.byte	0x03, 0x5f
        /*0062*/ 	.short	0x0101


	//----- nvinfo : EIATTR_VRC_CTA_INIT_COUNT
	.align		4
        /*0064*/ 	.byte	0x02, 0x4a
	.zero		1
	.zero		1


	//----- nvinfo : EIATTR_EXIT_INSTR_OFFSETS
	.align		4
        /*0068*/ 	.byte	0x04, 0x1c
        /*006a*/ 	.short	(.L_101 - .L_100)


	//   ....[0]....
.L_100:
        /*006c*/ 	.word	0x000001b0


	//   ....[1]....
        /*0070*/ 	.word	0x00000d20


	//----- nvinfo : EIATTR_CRS_STACK_SIZE
	.align		4
.L_101:
        /*0074*/ 	.byte	0x04, 0x1e
        /*0076*/ 	.short	(.L_103 - .L_102)
.L_102:
        /*0078*/ 	.word	0x00000000


	//----- nvinfo : EIATTR_CBANK_PARAM_SIZE
	.align		4
.L_103:
        /*007c*/ 	.byte	0x03, 0x19
        /*007e*/ 	.short	0x001c


	//----- nvinfo : EIATTR_PARAM_CBANK
	.align		4
        /*0080*/ 	.byte	0x04, 0x0a
        /*0082*/ 	.short	(.L_105 - .L_104)
	.align		4
.L_104:
        /*0084*/ 	.word	index@(.nv.constant0._Z6conv2dPhPfiii)
        /*0088*/ 	.short	0x0380
        /*008a*/ 	.short	0x001c


	//----- nvinfo : EIATTR_SW_WAR
	.align		4
.L_105:
        /*008c*/ 	.byte	0x04, 0x36
        /*008e*/ 	.short	(.L_107 - .L_106)
.L_106:
        /*0090*/ 	.word	0x00000008
.L_107:


//--------------------- .nv.callgraph             --------------------------
	.section	.nv.callgraph,"",@"SHT_CUDA_CALLGRAPH"
	.align	4
	.sectionentsize	8
	.align		4
        /*0000*/ 	.word	0x00000000
	.align		4
        /*0004*/ 	.word	0xffffffff
	.align		4
        /*0008*/ 	.word	0x00000000
	.align		4
        /*000c*/ 	.word	0xfffffffe
	.align		4
        /*0010*/ 	.word	0x00000000
	.align		4
        /*0014*/ 	.word	0xfffffffd
	.align		4
        /*0018*/ 	.word	0x00000000
	.align		4
        /*001c*/ 	.word	0xfffffffc


//--------------------- .text._Z18conv_separable_colPfS_iii --------------------------
	.section	.text._Z18conv_separable_colPfS_iii,"ax",@progbits
	.align	128
        .global         _Z18conv_separable_colPfS_iii
        .type           _Z18conv_separable_colPfS_iii,@function
        .size           _Z18conv_separable_colPfS_iii,(.L_x_48 - _Z18conv_separable_colPfS_iii)
        .other          _Z18conv_separable_colPfS_iii,@"STO_CUDA_ENTRY STV_DEFAULT"
_Z18conv_separable_colPfS_iii:
.text._Z18conv_separable_colPfS_iii:
[----:B------:R-:W-:Y:S01]  /*0000*/  LDC R1, c[0x0][0x37c] ;  /* 0x0000df00ff017b82 */ /* 0x000fe20000000800 */
[----:B------:R-:W0:Y:S01]  /*0010*/  S2R R2, SR_TID.Y ;  /* 0x0000000000027919 */ /* 0x000e220000002200 */
[----:B------:R-:W1:Y:S06]  /*0020*/  LDCU UR7, c[0x0][0x390] ;  /* 0x00007200ff0777ac */ /* 0x000e6c0008000800 */
[----:B------:R-:W2:Y:S01]  /*0030*/  LDC R6, c[0x0][0x360] ;  /* 0x0000d800ff067b82 */ /* 0x000ea20000000800 */
[----:B------:R-:W0:Y:S01]  /*0040*/  S2R R3, SR_CTAID.Y ;  /* 0x0000000000037919 */ /* 0x000e220000002600 */
[----:B------:R-:W3:Y:S01]  /*0050*/  LDCU UR10, c[0x0][0x398] ;  /* 0x00007300ff0a77ac */ /* 0x000ee20008000800 */
[----:B------:R-:W2:Y:S01]  /*0060*/  S2R R5, SR_TID.X ;  /* 0x0000000000057919 */ /* 0x000ea20000002100 */
[----:B------:R-:W4:Y:S01]  /*0070*/  LDCU UR11, c[0x0][0x394] ;  /* 0x00007280ff0b77ac */ /* 0x000f220008000800 */
[----:B------:R-:W5:Y:S01]  /*0080*/  LDCU.64 UR8, c[0x0][0x358] ;  /* 0x00006b00ff0877ac */ /* 0x000f620008000a00 */
[----:B-1----:R-:W-:-:S04]  /*0090*/  ULEA.HI UR4, UR7, UR7, URZ, 0x1 ;  /* 0x0000000707047291 */ /* 0x002fc8000f8f08ff */
[----:B------:R-:W-:Y:S01]  /*00a0*/  USHF.R.S32.HI UR4, URZ, 0x1, UR4 ;  /* 0x00000001ff047899 */ /* 0x000fe20008011404 */
[----:B0-----:R-:W-:-:S05]  /*00b0*/  LEA R0, R3, R2, 0x2 ;  /* 0x0000000203007211 */ /* 0x001fca00078e10ff */
[----:B------:R-:W-:-:S05]  /*00c0*/  IADD3 R4, PT, PT, R0, -UR4, RZ ;  /* 0x8000000400047c10 */ /* 0x000fca000fffe0ff */
[----:B------:R-:W2:Y:S01]  /*00d0*/  S2UR UR4, SR_CTAID.X ;  /* 0x00000000000479c3 */ /* 0x000ea20000002500 */
[----:B---3--:R-:W-:-:S04]  /*00e0*/  ISETP.GE.AND P0, PT, R4, UR10, PT ;  /* 0x0000000a04007c0c */ /* 0x008fc8000bf06270 */
[----:B------:R-:W-:-:S13]  /*00f0*/  ISETP.LT.OR P0, PT, R4, RZ, P0 ;  /* 0x000000ff0400720c */ /* 0x000fda0000701670 */
[----:B------:R-:W0:Y:S01]  /*0100*/  @!P0 LDC.64 R8, c[0x0][0x380] ;  /* 0x0000e000ff088b82 */ /* 0x000e220000000a00 */
[----:B--2---:R-:W-:-:S04]  /*0110*/  IMAD R3, R6, UR4, R5 ;  /* 0x0000000406037c24 */ /* 0x004fc8000f8e0205 */
[----:B----4-:R-:W-:-:S04]  /*0120*/  @!P0 IMAD R7, R4, UR11, R3 ;  /* 0x0000000b04078c24 */ /* 0x010fc8000f8e0203 */
[----:B0-----:R-:W-:-:S06]  /*0130*/  @!P0 IMAD.WIDE R8, R7, 0x4, R8 ;  /* 0x0000000407088825 */ /* 0x001fcc00078e0208 */
[----:B-----5:R-:W2:Y:S01]  /*0140*/  @!P0 LDG.E R8, desc[UR8][R8.64] ;  /* 0x0000000808088981 */ /* 0x020ea2000c1e1900 */
[----:B------:R-:W0:Y:S01]  /*0150*/  S2UR UR5, SR_CgaCtaId ;  /* 0x00000000000579c3 */ /* 0x000e220000008800 */
[----:B------:R-:W-:Y:S01]  /*0160*/  UMOV UR4, 0x400 ;  /* 0x0000040000047882 */ /* 0x000fe20000000000 */
[----:B------:R-:W-:-:S04]  /*0170*/  ISETP.GE.AND P1, PT, R3, UR11, PT ;  /* 0x0000000b03007c0c */ /* 0x000fc8000bf26270 */
[----:B------:R-:W-:Y:S01]  /*0180*/  ISETP.GT.U32.OR P1, PT, R2, 0x3, P1 ;  /* 0x000000030200780c */ /* 0x000fe20000f24470 */
[----:B0-----:R-:W-:-:S06]  /*0190*/  ULEA UR4, UR5, UR4, 0x18 ;  /* 0x0000000405047291 */ /* 0x001fcc000f8ec0ff */
[----:B------:R-:W-:-:S04]  /*01a0*/  @!P0 MOV R7, UR4 ;  /* 0x0000000400078c02 */ /* 0x000fc80008000f00 */
[C---:B------:R-:W-:Y:S02]  /*01b0*/  @!P0 LEA R4, R2.reuse, R7, 0x6 ;  /* 0x0000000702048211 */ /* 0x040fe400078e30ff */
[----:B------:R-:W-:Y:S02]  /*01c0*/  @P0 MOV R7, UR4 ;  /* 0x0000000400070c02 */ /* 0x000fe40008000f00 */
[----:B------:R-:W-:Y:S02]  /*01d0*/  @!P0 LEA R11, R5, R4, 0x2 ;  /* 0x00000004050b8211 */ /* 0x000fe400078e10ff */
[----:B------:R-:W-:-:S04]  /*01e0*/  @P0 LEA R6, R2, R7, 0x6 ;  /* 0x0000000702060211 */ /* 0x000fc800078e30ff */
[----:B------:R-:W-:Y:S01]  /*01f0*/  @P0 LEA R6, R5, R6, 0x2 ;  /* 0x0000000605060211 */ /* 0x000fe200078e10ff */
[----:B--2---:R0:W-:Y:S04]  /*0200*/  @!P0 STS [R11], R8 ;  /* 0x000000080b008388 */ /* 0x0041e80000000800 */
[----:B------:R0:W-:Y:S01]  /*0210*/  @P0 STS [R6], RZ ;  /* 0x000000ff06000388 */ /* 0x0001e20000000800 */
[----:B------:R-:W-:Y:S06]  /*0220*/  BAR.SYNC.DEFER_BLOCKING 0x0 ;  /* 0x0000000000007b1d */ /* 0x000fec0000010000 */
[----:B------:R-:W-:Y:S05]  /*0230*/  @P1 EXIT ;  /* 0x000000000000194d */ /* 0x000fea0003800000 */
[----:B------:R-:W-:Y:S01]  /*0240*/  UISETP.GE.AND UP0, UPT, UR7, 0x1, UPT ;  /* 0x000000010700788c */ /* 0x000fe2000bf06270 */
[----:B0-----:R-:W-:-:S08]  /*0250*/  HFMA2 R8, -RZ, RZ, 0, 0 ;  /* 0x00000000ff087431 */ /* 0x001fd000000001ff */
[----:B------:R-:W-:Y:S05]  /*0260*/  BRA.U !UP0, `(.L_x_0) ;  /* 0x0000000508947547 */ /* 0x000fea000b800000 */
[----:B------:R-:W-:Y:S01]  /*0270*/  UISETP.GE.U32.AND UP1, UPT, UR7, 0x10, UPT ;  /* 0x000000100700788c */ /* 0x000fe2000bf26070 */
[----:B------:R-:W-:Y:S01]  /*0280*/  MOV R8, RZ ;  /* 0x000000ff00087202 */ /* 0x000fe20000000f00 */
[----:B------:R-:W-:Y:S01]  /*0290*/  ULOP3.LUT UR5, UR7, 0xf, URZ, 0xc0, !UPT ;  /* 0x0000000f07057892 */ /* 0x000fe2000f8ec0ff */
[----:B------:R-:W-:-:S03]  /*02a0*/  UMOV UR4, URZ ;  /* 0x000000ff00047c82 */ /* 0x000fc60008000000 */
[----:B------:R-:W-:-:S03]  /*02b0*/  UISETP.NE.AND UP0, UPT, UR5, URZ, UPT ;  /* 0x000000ff0500728c */ /* 0x000fc6000bf05270 */
[----:B------:R-:W-:Y:S08]  /*02c0*/  BRA.U !UP1, `(.L_x_1) ;  /* 0x0000000109a87547 */ /* 0x000ff0000b800000 */
[----:B------:R-:W-:Y:S01]  /*02d0*/  LEA R4, R2, R5, 0x4 ;  /* 0x0000000502047211 */ /* 0x000fe200078e20ff */
[----:B------:R-:W-:Y:S01]  /*02e0*/  ULOP3.LUT UR4, UR7, 0x7ffffff0, URZ, 0xc0, !UPT ;  /* 0x7ffffff007047892 */ /* 0x000fe2000f8ec0ff */
[----:B------:R-:W-:Y:S02]  /*02f0*/  MOV R8, RZ ;  /* 0x000000ff00087202 */ /* 0x000fe40000000f00 */
[----:B------:R-:W-:Y:S01]  /*0300*/  LEA R4, R4, R7, 0x2 ;  /* 0x0000000704047211 */ /* 0x000fe200078e10ff */
[----:B------:R-:W-:-:S03]  /*0310*/  UIADD3 UR6, UPT, UPT, -UR4, URZ, URZ ;  /* 0x000000ff04067290 */ /* 0x000fc6000fffe1ff */
[----:B------:R-:W-:-:S09]  /*0320*/  IADD3 R4, PT, PT, R4, 0x200, RZ ;  /* 0x0000020004047810 */ /* 0x000fd20007ffe0ff */
.L_x_2:
[----:B------:R-:W0:Y:S01]  /*0330*/  LDS R13, [R4+-0x200] ;  /* 0xfffe0000040d7984 */ /* 0x000e220000000800 */
[----:B------:R-:W-:-:S03]  /*0340*/  UIADD3 UR6, UPT, UPT, UR6, 0x10, URZ ;  /* 0x0000001006067890 */ /* 0x000fc6000fffe0ff */
[----:B------:R-:W1:Y:S01]  /*0350*/  LDS R10, [R4+-0x1c0] ;  /* 0xfffe4000040a7984 */ /* 0x000e620000000800 */
[----:B------:R-:W-:-:S03]  /*0360*/  UISETP.NE.AND UP1, UPT, UR6, URZ, UPT ;  /* 0x000000ff0600728c */ /* 0x000fc6000bf25270 */
[----:B------:R-:W2:Y:S04]  /*0370*/  LDS R12, [R4+-0x180] ;  /* 0xfffe8000040c7984 */ /* 0x000ea80000000800 */
[----:B------:R-:W3:Y:S04]  /*0380*/  LDS R15, [R4+-0x140] ;  /* 0xfffec000040f7984 */ /* 0x000ee80000000800 */
[----:B------:R-:W4:Y:S04]  /*0390*/  LDS R17, [R4+-0x100] ;  /* 0xffff000004117984 */ /* 0x000f280000000800 */
[----:B------:R-:W5:Y:S04]  /*03a0*/  LDS R19, [R4+-0xc0] ;  /* 0xffff400004137984 */ /* 0x000f680000000800 */
[----:B------:R-:W5:Y:S04]  /*03b0*/  LDS R21, [R4+-0x80] ;  /* 0xffff800004157984 */ /* 0x000f680000000800 */
[----:B------:R-:W5:Y:S04]  /*03c0*/  LDS R11, [R4+-0x40] ;  /* 0xffffc000040b7984 */ /* 0x000f680000000800 */
[----:B------:R-:W5:Y:S04]  /*03d0*/  LDS R9, [R4] ;  /* 0x0000000004097984 */ /* 0x000f680000000800 */
[----:B------:R-:W5:Y:S01]  /*03e0*/  LDS R6, [R4+0x40] ;  /* 0x0000400004067984 */ /* 0x000f620000000800 */
[----:B0-----:R-:W-:-:S03]  /*03f0*/  FADD R13, R13, R8 ;  /* 0x000000080d0d7221 */ /* 0x001fc60000000000 */
[----:B------:R-:W-:Y:S01]  /*0400*/  LDS R14, [R4+0x100] ;  /* 0x00010000040e7984 */ /* 0x000fe20000000800 */
[----:B-1----:R-:W-:-:S03]  /*0410*/  FADD R13, R13, R10 ;  /* 0x0000000a0d0d7221 */ /* 0x002fc60000000000 */
[----:B------:R-:W0:Y:S01]  /*0420*/  LDS R8, [R4+0x80] ;  /* 0x0000800004087984 */ /* 0x000e220000000800 */
[----:B--2---:R-:W-:-:S03]  /*0430*/  FADD R12, R13, R12 ;  /* 0x0000000c0d0c7221 */ /* 0x004fc60000000000 */
[----:B------:R-:W1:Y:S01]  /*0440*/  LDS R10, [R4+0xc0] ;  /* 0x0000c000040a7984 */ /* 0x000e620000000800 */
[----:B---3--:R-:W-:-:S03]  /*0450*/  FADD R12, R12, R15 ;  /* 0x0000000f0c0c7221 */ /* 0x008fc60000000000 */
[----:B------:R-:W2:Y:S01]  /*0460*/  LDS R16, [R4+0x140] ;  /* 0x0001400004107984 */ /* 0x000ea20000000800 */
[----:B----4-:R-:W-:-:S03]  /*0470*/  FADD R12, R12, R17 ;  /* 0x000000110c0c7221 */ /* 0x010fc60000000000 */
[----:B------:R-:W3:Y:S01]  /*0480*/  LDS R18, [R4+0x180] ;  /* 0x0001800004127984 */ /* 0x000ee20000000800 */
[----:B-----5:R-:W-:-:S03]  /*0490*/  FADD R12, R12, R19 ;  /* 0x000000130c0c7221 */ /* 0x020fc60000000000 */
[----:B------:R4:W5:Y:S01]  /*04a0*/  LDS R20, [R4+0x1c0] ;  /* 0x0001c00004147984 */ /* 0x0009620000000800 */
[----:B------:R-:W-:-:S04]  /*04b0*/  FADD R12, R12, R21 ;  /* 0x000000150c0c7221 */ /* 0x000fc80000000000 */
[----:B------:R-:W-:Y:S01]  /*04c0*/  FADD R12, R12, R11 ;  /* 0x0000000b0c0c7221 */ /* 0x000fe20000000000 */
[----:B----4-:R-:W-:-:S03]  /*04d0*/  IADD3 R4, PT, PT, R4, 0x400, RZ ;  /* 0x0000040004047810 */ /* 0x010fc60007ffe0ff */
[----:B------:R-:W-:-:S04]  /*04e0*/  FADD R9, R12, R9 ;  /* 0x000000090c097221 */ /* 0x000fc80000000000 */
[----:B------:R-:W-:-:S04]  /*04f0*/  FADD R9, R9, R6 ;  /* 0x0000000609097221 */ /* 0x000fc80000000000 */
[----:B0-----:R-:W-:-:S04]  /*0500*/  FADD R9, R9, R8 ;  /* 0x0000000809097221 */ /* 0x001fc80000000000 */
[----:B-1----:R-:W-:-:S04]  /*0510*/  FADD R9, R9, R10 ;  /* 0x0000000a09097221 */ /* 0x002fc80000000000 */
[----:B------:R-:W-:-:S04]  /*0520*/  FADD R9, R9, R14 ;  /* 0x0000000e09097221 */ /* 0x000fc80000000000 */
[----:B--2---:R-:W-:-:S04]  /*0530*/  FADD R9, R9, R16 ;  /* 0x0000001009097221 */ /* 0x004fc80000000000 */
[----:B---3--:R-:W-:-:S04]  /*0540*/  FADD R9, R9, R18 ;  /* 0x0000001209097221 */ /* 0x008fc80000000000 */
[----:B-----5:R-:W-:Y:S01]  /*0550*/  FADD R8, R9, R20 ;  /* 0x0000001409087221 */ /* 0x020fe20000000000 */
[----:B------:R-:W-:Y:S06]  /*0560*/  BRA.U UP1, `(.L_x_2) ;  /* 0xfffffffd01707547 */ /* 0x000fec000b83ffff */
.L_x_1:
[----:B------:R-:W-:Y:S05]  /*0570*/  BRA.U !UP0, `(.L_x_0) ;  /* 0x0000000108d07547 */ /* 0x000fea000b800000 */
[----:B------:R-:W-:Y:S01]  /*0580*/  UISETP.GE.U32.AND UP0, UPT, UR5, 0x8, UPT ;  /* 0x000000080500788c */ /* 0x000fe2000bf06070 */
[----:B------:R-:W-:Y:S01]  /*0590*/  SHF.L.U32 R4, R5, 0x2, RZ ;  /* 0x0000000205047819 */ /* 0x000fe200000006ff */
[----:B------:R-:W-:-:S03]  /*05a0*/  ULOP3.LUT UR6, UR7, 0x7, URZ, 0xc0, !UPT ;  /* 0x0000000707067892 */ /* 0x000fc6000f8ec0ff */
[----:B------:R-:W-:Y:S01]  /*05b0*/  IADD3 R5, PT, PT, R7, R4, RZ ;  /* 0x0000000407057210 */ /* 0x000fe20007ffe0ff */
[----:B------:R-:W-:-:S03]  /*05c0*/  UISETP.NE.AND UP1, UPT, UR6, URZ, UPT ;  /* 0x000000ff0600728c */ /* 0x000fc6000bf25270 */
[----:B------:R-:W-:Y:S08]  /*05d0*/  BRA.U !UP0, `(.L_x_3) ;  /* 0x00000001084c7547 */ /* 0x000ff0000b800000 */
[----:B------:R-:W-:Y:S01]  /*05e0*/  IADD3 R6, PT, PT, R2, UR4, RZ ;  /* 0x0000000402067c10 */ /* 0x000fe2000fffe0ff */
[----:B------:R-:W-:-:S03]  /*05f0*/  UIADD3 UR4, UPT, UPT, UR4, 0x8, URZ ;  /* 0x0000000804047890 */ /* 0x000fc6000fffe0ff */
[----:B------:R-:W-:-:S05]  /*0600*/  LEA R6, R6, R5, 0x6 ;  /* 0x0000000506067211 */ /* 0x000fca00078e30ff */
[----:B------:R-:W0:Y:S04]  /*0610*/  LDS R9, [R6] ;  /* 0x0000000006097984 */ /* 0x000e280000000800 */
[----:B------:R-:W1:Y:S04]  /*0620*/  LDS R10, [R6+0x40] ;  /* 0x00004000060a7984 */ /* 0x000e680000000800 */
[----:B------:R-:W2:Y:S04]  /*0630*/  LDS R12, [R6+0x80] ;  /* 0x00008000060c7984 */ /* 0x000ea80000000800 */
[----:B------:R-:W3:Y:S04]  /*0640*/  LDS R14, [R6+0xc0] ;  /* 0x0000c000060e7984 */ /* 0x000ee80000000800 */
[----:B------:R-:W4:Y:S04]  /*0650*/  LDS R16, [R6+0x100] ;  /* 0x0001000006107984 */ /* 0x000f280000000800 */
[----:B------:R-:W5:Y:S04]  /*0660*/  LDS R18, [R6+0x140] ;  /* 0x0001400006127984 */ /* 0x000f680000000800 */
[----:B------:R-:W5:Y:S04]  /*0670*/  LDS R20, [R6+0x180] ;  /* 0x0001800006147984 */ /* 0x000f680000000800 */
[----:B------:R-:W5:Y:S01]  /*0680*/  LDS R22, [R6+0x1c0] ;  /* 0x0001c00006167984 */ /* 0x000f620000000800 */
[----:B0-----:R-:W-:-:S04]  /*0690*/  FADD R9, R8, R9 ;  /* 0x0000000908097221 */ /* 0x001fc80000000000 */
[----:B-1----:R-:W-:-:S04]  /*06a0*/  FADD R9, R9, R10 ;  /* 0x0000000a09097221 */ /* 0x002fc80000000000 */
[----:B--2---:R-:W-:-:S04]  /*06b0*/  FADD R9, R9, R12 ;  /* 0x0000000c09097221 */ /* 0x004fc80000000000 */
[----:B---3--:R-:W-:-:S04]  /*06c0*/  FADD R9, R9, R14 ;  /* 0x0000000e09097221 */ /* 0x008fc80000000000 */
[----:B----4-:R-:W-:-:S04]  /*06d0*/  FADD R9, R9, R16 ;  /* 0x0000001009097221 */ /* 0x010fc80000000000 */
[----:B-----5:R-:W-:-:S04]  /*06e0*/  FADD R9, R9, R18 ;  /* 0x0000001209097221 */ /* 0x020fc80000000000 */
[----:B------:R-:W-:-:S04]  /*06f0*/  FADD R9, R9, R20 ;  /* 0x0000001409097221 */ /* 0x000fc80000000000 */
[----:B------:R-:W-:-:S07]  /*0700*/  FADD R8, R9, R22 ;  /* 0x0000001609087221 */ /* 0x000fce0000000000 */
.L_x_3:
[----:B------:R-:W-:Y:S05]  /*0710*/  BRA.U !UP1, `(.L_x_0) ;  /* 0x0000000109687547 */ /* 0x000fea000b800000 */
[----:B------:R-:W-:Y:S02]  /*0720*/  UISETP.GE.U32.AND UP0, UPT, UR6, 0x4, UPT ;  /* 0x000000040600788c */ /* 0x000fe4000bf06070 */
[----:B------:R-:W-:-:S04]  /*0730*/  ULOP3.LUT UR5, UR7, 0x3, URZ, 0xc0, !UPT ;  /* 0x0000000307057892 */ /* 0x000fc8000f8ec0ff */
        /* <DEDUP_REMOVED lines=8> */
[----:B------:R-:W3:Y:S01]  /*07c0*/  LDS R14, [R6+0xc0] ;  /* 0x0000c000060e7984 */ /* 0x000ee20000000800 */
[----:B0-----:R-:W-:-:S04]  /*07d0*/  FADD R5, R8, R5 ;  /* 0x0000000508057221 */ /* 0x001fc80000000000 */
[----:B-1----:R-:W-:-:S04]  /*07e0*/  FADD R5, R5, R10 ;  /* 0x0000000a05057221 */ /* 0x002fc80000000000 */
[----:B--2---:R-:W-:-:S04]  /*07f0*/  FADD R5, R5, R12 ;  /* 0x0000000c05057221 */ /* 0x004fc80000000000 */
[----:B---3--:R-:W-:-:S07]  /*0800*/  FADD R8, R5, R14 ;  /* 0x0000000e05087221 */ /* 0x008fce0000000000 */
.L_x_4:
[----:B------:R-:W-:Y:S05]  /*0810*/  BRA.U !UP1, `(.L_x_0) ;  /* 0x0000000109287547 */ /* 0x000fea000b800000 */
[----:B------:R-:W-:Y:S01]  /*0820*/  IADD3 R5, PT, PT, R2, UR4, RZ ;  /* 0x0000000402057c10 */ /* 0x000fe2000fffe0ff */
[----:B------:R-:W-:-:S03]  /*0830*/  UIADD3 UR5, UPT, UPT, -UR5, URZ, URZ ;  /* 0x000000ff05057290 */ /* 0x000fc6000fffe1ff */
[----:B------:R-:W-:-:S04]  /*0840*/  LEA R4, R5, R4, 0x6 ;  /* 0x0000000405047211 */ /* 0x000fc800078e30ff */
[----:B------:R-:W-:-:S07]  /*0850*/  IADD3 R4, PT, PT, R7, R4, RZ ;  /* 0x0000000407047210 */ /* 0x000fce0007ffe0ff */
.L_x_5:
[----:B------:R0:W1:Y:S01]  /*0860*/  LDS R5, [R4] ;  /* 0x0000000004057984 */ /* 0x0000620000000800 */
[----:B------:R-:W-:-:S04]  /*0870*/  UIADD3 UR5, UPT, UPT, UR5, 0x1, URZ ;  /* 0x0000000105057890 */ /* 0x000fc8000fffe0ff */
[----:B------:R-:W-:Y:S01]  /*0880*/  UISETP.NE.AND UP0, UPT, UR5, URZ, UPT ;  /* 0x000000ff0500728c */ /* 0x000fe2000bf05270 */
[----:B0-----:R-:W-:Y:S01]  /*0890*/  IADD3 R4, PT, PT, R4, 0x40, RZ ;  /* 0x0000004004047810 */ /* 0x001fe20007ffe0ff */
[----:B-1----:R-:W-:-:S07]  /*08a0*/  FADD R8, R5, R8 ;  /* 0x0000000805087221 */ /* 0x002fce0000000000 */
[----:B------:R-:W-:Y:S05]  /*08b0*/  BRA.U UP0, `(.L_x_5) ;  /* 0xfffffffd00e87547 */ /* 0x000fea000b83ffff */
.L_x_0:
[----:B------:R-:W-:-:S13]  /*08c0*/  ISETP.GE.AND P0, PT, R0, UR10, PT ;  /* 0x0000000a00007c0c */ /* 0x000fda000bf06270 */
[----:B------:R-:W-:Y:S05]  /*08d0*/  @P0 EXIT ;  /* 0x000000000000094d */ /* 0x000fea0003800000 */
[----:B------:R-:W0:Y:S01]  /*08e0*/  LDC.64 R4, c[0x0][0x388] ;  /* 0x0000e200ff047b82 */ /* 0x000e220000000a00 */
[----:B------:R-:W-:-:S04]  /*08f0*/  IMAD R3, R0, UR11, R3 ;  /* 0x0000000b00037c24 */ /* 0x000fc8000f8e0203 */
[----:B0-----:R-:W-:-:S05]  /*0900*/  IMAD.WIDE R2, R3, 0x4, R4 ;  /* 0x0000000403027825 */ /* 0x001fca00078e0204 */
[----:B------:R-:W-:Y:S01]  /*0910*/  STG.E desc[UR8][R2.64], R8 ;  /* 0x0000000802007986 */ /* 0x000fe2000c101908 */
[----:B------:R-:W-:Y:S05]  /*0920*/  EXIT ;  /* 0x000000000000794d */ /* 0x000fea0003800000 */
.L_x_6:
[----:B------:R-:W-:-:S00]  /*0930*/  BRA `(.L_x_6) ;  /* 0xfffffffc00fc7947 */ /* 0x000fc0000383ffff */
[----:B------:R-:W-:-:S00]  /*0940*/  NOP ;  /* 0x0000000000007918 */ /* 0x000fc00000000000 */
        /* <DEDUP_REMOVED lines=11> */
.L_x_48:


//--------------------- .text._Z18conv_separable_rowPhPfiii --------------------------
	.section	.text._Z18conv_separable_rowPhPfiii,"ax",@progbits
	.align	128
        .global         _Z18conv_separable_rowPhPfiii
        .type           _Z18conv_separable_rowPhPfiii,@function
        .size           _Z18conv_separable_rowPhPfiii,(.L_x_45 - _Z18conv_separable_rowPhPfiii)
        .other          _Z18conv_separable_rowPhPfiii,@"STO_CUDA_ENTRY STV_DEFAULT"
_Z18conv_separable_rowPhPfiii:
.text._Z18conv_separable_rowPhPfiii:
[----:B------:R-:W-:Y:S01]  /*0000*/  LDC R1, c[0x0][0x37c] ;  /* 0x0000df00ff017b82 */ /* 0x000fe20000000800 */
[----:B------:R-:W0:Y:S01]  /*0010*/  LDCU UR4, c[0x0][0x390] ;  /* 0x00007200ff0477ac */ /* 0x000e220008000800 */
[----:B------:R-:W1:Y:S06]  /*0020*/  S2R R5, SR_TID.Y ;  /* 0x0000000000057919 */ /* 0x000e6c0000002200 */
[----:B------:R-:W1:Y:S01]  /*0030*/  S2UR UR5, SR_CTAID.Y ;  /* 0x00000000000579c3 */ /* 0x000e620000002600 */
[----:B------:R-:W2:Y:S01]  /*0040*/  S2R R4, SR_TID.X ;  /* 0x0000000000047919 */ /* 0x000ea20000002100 */
[----:B------:R-:W2:Y:S06]  /*0050*/  S2R R3, SR_CTAID.X ;  /* 0x0000000000037919 */ /* 0x000eac0000002500 */
[----:B------:R-:W1:Y:S01]  /*0060*/  LDC R8, c[0x0][0x364] ;  /* 0x0000d900ff087b82 */ /* 0x000e620000000800 */
[----:B0-----:R-:W-:-:S06]  /*0070*/  UIMAD UR4, UR4, UR4, URZ ;  /* 0x00000004040472a4 */ /* 0x001fcc000f8e02ff */
[----:B------:R-:W-:-:S05]  /*0080*/  I2FP.F32.U32 R0, UR4 ;  /* 0x0000000400007c45 */ /* 0x000fca0008201000 */
[----:B------:R-:W-:-:S05]  /*0090*/  VIADD R2, R0, 0x1800000 ;  /* 0x0180000000027836 */ /* 0x000fca0000000000 */
[----:B------:R-:W-:Y:S01]  /*00a0*/  LOP3.LUT R2, R2, 0x7f800000, RZ, 0xc0, !PT ;  /* 0x7f80000002027812 */ /* 0x000fe200078ec0ff */
[----:B-1----:R-:W-:-:S03]  /*00b0*/  IMAD R8, R8, UR5, R5 ;  /* 0x0000000508087c24 */ /* 0x002fc6000f8e0205 */
[----:B------:R-:W-:Y:S01]  /*00c0*/  ISETP.GT.U32.AND P0, PT, R2, 0x1ffffff, PT ;  /* 0x01ffffff0200780c */ /* 0x000fe20003f04070 */
[----:B--2---:R-:W-:-:S12]  /*00d0*/  IMAD R6, R3, 0x4, R4 ;  /* 0x0000000403067824 */ /* 0x004fd800078e0204 */
[----:B------:R-:W-:Y:S05]  /*00e0*/  @P0 BRA `(.L_x_7) ;  /* 0x00000000000c0947 */ /* 0x000fea0003800000 */
[----:B------:R-:W-:-:S07]  /*00f0*/  MOV R2, 0x110 ;  /* 0x0000011000027802 */ /* 0x000fce0000000f00 */
[----:B------:R-:W-:Y:S05]  /*0100*/  CALL.REL.NOINC `($__internal_0_$__cuda_sm20_rcp_rn_f32_slowpath) ;  /* 0x0000000400a07944 */ /* 0x000fea0003c00000 */
[----:B------:R-:W-:Y:S05]  /*0110*/  BRA `(.L_x_8) ;  /* 0x0000000000107947 */ /* 0x000fea0003800000 */
.L_x_7:
[----:B------:R-:W0:Y:S02]  /*0120*/  MUFU.RCP R3, R0 ;  /* 0x0000000000037308 */ /* 0x000e240000001000 */
[----:B0-----:R-:W-:-:S04]  /*0130*/  FFMA R2, R0, R3, -1 ;  /* 0xbf80000000027423 */ /* 0x001fc80000000003 */
[----:B------:R-:W-:-:S04]  /*0140*/  FADD.FTZ R2, -R2, -RZ ;  /* 0x800000ff02027221 */ /* 0x000fc80000010100 */
[----:B------:R-:W-:-:S07]  /*0150*/  FFMA R0, R3, R2, R3 ;  /* 0x0000000203007223 */ /* 0x000fce0000000003 */
.L_x_8:
[----:B------:R-:W0:Y:S01]  /*0160*/  LDC.64 R2, c[0x0][0x390] ;  /* 0x0000e400ff027b82 */ /* 0x000e220000000a00 */
[----:B------:R-:W1:Y:S01]  /*0170*/  LDCU.64 UR4, c[0x0][0x358] ;  /* 0x00006b00ff0477ac */ /* 0x000e620008000a00 */
[----:B------:R-:W2:Y:S01]  /*0180*/  LDCU UR6, c[0x0][0x398] ;  /* 0x00007300ff0677ac */ /* 0x000ea20008000800 */
[----:B0-----:R-:W-:-:S04]  /*0190*/  LEA.HI R7, R2, R2, RZ, 0x1 ;  /* 0x0000000202077211 */ /* 0x001fc800078f08ff */
[----:B------:R-:W-:-:S05]  /*01a0*/  SHF.R.S32.HI R7, RZ, 0x1, R7 ;  /* 0x00000001ff077819 */ /* 0x000fca0000011407 */
[----:B------:R-:W-:-:S05]  /*01b0*/  IMAD.IADD R10, R6, 0x1, -R7 ;  /* 0x00000001060a7824 */ /* 0x000fca00078e0a07 */
[----:B------:R-:W-:-:S04]  /*01c0*/  ISETP.GE.AND P0, PT, R10, R3, PT ;  /* 0x000000030a00720c */ /* 0x000fc80003f06270 */
[----:B------:R-:W-:-:S13]  /*01d0*/  ISETP.LT.OR P0, PT, R10, RZ, P0 ;  /* 0x000000ff0a00720c */ /* 0x000fda0000701670 */
[----:B------:R-:W0:Y:S01]  /*01e0*/  @!P0 LDC.64 R12, c[0x0][0x380] ;  /* 0x0000e000ff0c8b82 */ /* 0x000e220000000a00 */
[----:B------:R-:W-:-:S05]  /*01f0*/  @!P0 IMAD R7, R8, R3, R10 ;  /* 0x0000000308078224 */ /* 0x000fca00078e020a */
[----:B0-----:R-:W-:-:S04]  /*0200*/  @!P0 IADD3 R10, P1, PT, R7, R12, RZ ;  /* 0x0000000c070a8210 */ /* 0x001fc80007f3e0ff */
[----:B------:R-:W-:-:S05]  /*0210*/  @!P0 LEA.HI.X.SX32 R11, R7, R13, 0x1, P1 ;  /* 0x0000000d070b8211 */ /* 0x000fca00008f0eff */
[----:B-1----:R-:W3:Y:S01]  /*0220*/  @!P0 LDG.E.U8 R10, desc[UR4][R10.64] ;  /* 0x000000040a0a8981 */ /* 0x002ee2000c1e1100 */
[----:B------:R-:W-:Y:S02]  /*0230*/  MOV R7, 0x400 ;  /* 0x0000040000077802 */ /* 0x000fe40000000f00 */
[----:B--2---:R-:W-:Y:S01]  /*0240*/  ISETP.GE.AND P1, PT, R8, UR6, PT ;  /* 0x0000000608007c0c */ /* 0x004fe2000bf26270 */
[----:B------:R-:W0:Y:S03]  /*0250*/  S2R R12, SR_CgaCtaId ;  /* 0x00000000000c7919 */ /* 0x000e260000008800 */
[----:B------:R-:W-:Y:S02]  /*0260*/  ISETP.GT.U32.OR P1, PT, R4, 0x3, P1 ;  /* 0x000000030400780c */ /* 0x000fe40000f24470 */
[----:B0-----:R-:W-:-:S05]  /*0270*/  LEA R12, R12, R7, 0x18 ;  /* 0x000000070c0c7211 */ /* 0x001fca00078ec0ff */
[----:B------:R-:W-:-:S05]  /*0280*/  IMAD R7, R5, 0x50, R12 ;  /* 0x0000005005077824 */ /* 0x000fca00078e020c */
[----:B------:R-:W-:Y:S02]  /*0290*/  LEA R14, R4, R7, 0x2 ;  /* 0x00000007040e7211 */ /* 0x000fe400078e10ff */
[----:B---3--:R-:W-:-:S05]  /*02a0*/  @!P0 I2FP.F32.U32 R9, R10 ;  /* 0x0000000a00098245 */ /* 0x008fca0000201000 */
[----:B------:R0:W-:Y:S04]  /*02b0*/  @!P0 STS [R14], R9 ;  /* 0x000000090e008388 */ /* 0x0001e80000000800 */
[----:B------:R0:W-:Y:S01]  /*02c0*/  @P0 STS [R14], RZ ;  /* 0x000000ff0e000388 */ /* 0x0001e20000000800 */
[----:B------:R-:W-:Y:S06]  /*02d0*/  BAR.SYNC.DEFER_BLOCKING 0x0 ;  /* 0x0000000000007b1d */ /* 0x000fec0000010000 */
[----:B------:R-:W-:Y:S05]  /*02e0*/  @P1 EXIT ;  /* 0x000000000000194d */ /* 0x000fea0003800000 */
[----:B------:R-:W-:Y:S01]  /*02f0*/  ISETP.GE.AND P0, PT, R2, 0x1, PT ;  /* 0x000000010200780c */ /* 0x000fe20003f06270 */
[----:B------:R-:W-:-:S12]  /*0300*/  IMAD.MOV.U32 R11, RZ, RZ, RZ ;  /* 0x000000ffff0b7224 */ /* 0x000fd800078e00ff */
[----:B------:R-:W-:Y:S05]  /*0310*/  @!P0 BRA `(.L_x_9) ;  /* 0x0000000400008947 */ /* 0x000fea0003800000 */
[C---:B------:R-:W-:Y:S01]  /*0320*/  ISETP.GE.U32.AND P0, PT, R2.reuse, 0x8, PT ;  /* 0x000000080200780c */ /* 0x040fe20003f06070 */
[----:B------:R-:W-:Y:S01]  /*0330*/  IMAD.MOV.U32 R11, RZ, RZ, RZ ;  /* 0x000000ffff0b7224 */ /* 0x000fe200078e00ff */
[----:B------:R-:W-:Y:S01]  /*0340*/  LOP3.LUT R13, R2, 0x7, RZ, 0xc0, !PT ;  /* 0x00000007020d7812 */ /* 0x000fe200078ec0ff */
[----:B0-----:R-:W-:-:S03]  /*0350*/  IMAD.MOV.U32 R9, RZ, RZ, RZ ;  /* 0x000000ffff097224 */ /* 0x001fc600078e00ff */
[----:B------:R-:W-:-:S07]  /*0360*/  ISETP.NE.AND P1, PT, R13, RZ, PT ;  /* 0x000000ff0d00720c */ /* 0x000fce0003f25270 */
[----:B------:R-:W-:Y:S06]  /*0370*/  @!P0 BRA `(.L_x_10) ;  /* 0x0000000000688947 */ /* 0x000fec0003800000 */
[----:B------:R-:W-:Y:S01]  /*0380*/  IMAD R5, R5, 0x14, R4 ;  /* 0x0000001405057824 */ /* 0x000fe200078e0204 */
[----:B------:R-:W-:Y:S01]  /*0390*/  LOP3.LUT R9, R2, 0x7ffffff8, RZ, 0xc0, !PT ;  /* 0x7ffffff802097812 */ /* 0x000fe200078ec0ff */
[----:B------:R-:W-:-:S03]  /*03a0*/  IMAD.MOV.U32 R11, RZ, RZ, RZ ;  /* 0x000000ffff0b7224 */ /* 0x000fc600078e00ff */
[----:B------:R-:W-:Y:S01]  /*03b0*/  LEA R12, R5, R12, 0x2 ;  /* 0x0000000c050c7211 */ /* 0x000fe200078e10ff */
[----:B------:R-:W-:-:S04]  /*03c0*/  IMAD.MOV R5, RZ, RZ, -R9 ;  /* 0x000000ffff057224 */ /* 0x000fc800078e0a09 */
[----:B------:R-:W-:-:S07]  /*03d0*/  VIADD R12, R12, 0x10 ;  /* 0x000000100c0c7836 */ /* 0x000fce0000000000 */
.L_x_11:
[----:B------:R-:W0:Y:S01]  /*03e0*/  LDS R10, [R12+-0x10] ;  /* 0xfffff0000c0a7984 */ /* 0x000e220000000800 */
[----:B------:R-:W-:-:S03]  /*03f0*/  IADD3 R5, PT, PT, R5, 0x8, RZ ;  /* 0x0000000805057810 */ /* 0x000fc60007ffe0ff */
[----:B------:R-:W1:Y:S01]  /*0400*/  LDS R14, [R12+-0xc] ;  /* 0xfffff4000c0e7984 */ /* 0x000e620000000800 */
[----:B------:R-:W-:-:S03]  /*0410*/  ISETP.NE.AND P0, PT, R5, RZ, PT ;  /* 0x000000ff0500720c */ /* 0x000fc60003f05270 */
[----:B------:R-:W2:Y:S04]  /*0420*/  LDS R16, [R12+-0x8] ;  /* 0xfffff8000c107984 */ /* 0x000ea80000000800 */
[----:B------:R-:W3:Y:S04]  /*0430*/  LDS R18, [R12+-0x4] ;  /* 0xfffffc000c127984 */ /* 0x000ee80000000800 */
[----:B------:R-:W4:Y:S04]  /*0440*/  LDS R20, [R12] ;  /* 0x000000000c147984 */ /* 0x000f280000000800 */
[----:B------:R-:W5:Y:S04]  /*0450*/  LDS R22, [R12+0x4] ;  /* 0x000004000c167984 */ /* 0x000f680000000800 */
[----:B------:R-:W5:Y:S04]  /*0460*/  LDS R24, [R12+0x8] ;  /* 0x000008000c187984 */ /* 0x000f680000000800 */
[----:B------:R0:W5:Y:S02]  /*0470*/  LDS R26, [R12+0xc] ;  /* 0x00000c000c1a7984 */ /* 0x0001640000000800 */
[----:B0-----:R-:W-:-:S02]  /*0480*/  VIADD R12, R12, 0x20 ;  /* 0x000000200c0c7836 */ /* 0x001fc40000000000 */
[----:B------:R-:W-:-:S04]  /*0490*/  FFMA R11, R10, R0, R11 ;  /* 0x000000000a0b7223 */ /* 0x000fc8000000000b */
[----:B-1----:R-:W-:-:S04]  /*04a0*/  FFMA R11, R14, R0, R11 ;  /* 0x000000000e0b7223 */ /* 0x002fc8000000000b */
[----:B--2---:R-:W-:-:S04]  /*04b0*/  FFMA R11, R16, R0, R11 ;  /* 0x00000000100b7223 */ /* 0x004fc8000000000b */
[----:B---3--:R-:W-:-:S04]  /*04c0*/  FFMA R11, R18, R0, R11 ;  /* 0x00000000120b7223 */ /* 0x008fc8000000000b */
[----:B----4-:R-:W-:-:S04]  /*04d0*/  FFMA R11, R20, R0, R11 ;  /* 0x00000000140b7223 */ /* 0x010fc8000000000b */
[----:B-----5:R-:W-:-:S04]  /*04e0*/  FFMA R11, R22, R0, R11 ;  /* 0x00000000160b7223 */ /* 0x020fc8000000000b */
[----:B------:R-:W-:-:S04]  /*04f0*/  FFMA R11, R24, R0, R11 ;  /* 0x00000000180b7223 */ /* 0x000fc8000000000b */
[----:B------:R-:W-:Y:S01]  /*0500*/  FFMA R11, R26, R0, R11 ;  /* 0x000000001a0b7223 */ /* 0x000fe2000000000b */
[----:B------:R-:W-:Y:S06]  /*0510*/  @P0 BRA `(.L_x_11) ;  /* 0xfffffffc00b00947 */ /* 0x000fec000383ffff */
.L_x_10:
[----:B------:R-:W-:Y:S05]  /*0520*/  @!P1 BRA `(.L_x_9) ;  /* 0x00000000007c9947 */ /* 0x000fea0003800000 */
[----:B------:R-:W-:Y:S02]  /*0530*/  ISETP.GE.U32.AND P0, PT, R13, 0x4, PT ;  /* 0x000000040d00780c */ /* 0x000fe40003f06070 */
[----:B------:R-:W-:-:S04]  /*0540*/  LOP3.LUT R5, R2, 0x3, RZ, 0xc0, !PT ;  /* 0x0000000302057812 */ /* 0x000fc800078ec0ff */
[----:B------:R-:W-:-:S07]  /*0550*/  ISETP.NE.AND P1, PT, R5, RZ, PT ;  /* 0x000000ff0500720c */ /* 0x000fce0003f25270 */
[----:B------:R-:W-:Y:S06]  /*0560*/  @!P0 BRA `(.L_x_12) ;  /* 0x00000000002c8947 */ /* 0x000fec0003800000 */
[C---:B------:R-:W-:Y:S01]  /*0570*/  IMAD.IADD R10, R9.reuse, 0x1, R4 ;  /* 0x00000001090a7824 */ /* 0x040fe200078e0204 */
[----:B------:R-:W-:-:S03]  /*0580*/  IADD3 R9, PT, PT, R9, 0x4, RZ ;  /* 0x0000000409097810 */ /* 0x000fc60007ffe0ff */
[----:B------:R-:W-:-:S05]  /*0590*/  IMAD R10, R10, 0x4, R7 ;  /* 0x000000040a0a7824 */ /* 0x000fca00078e0207 */
[----:B------:R-:W0:Y:S04]  /*05a0*/  LDS R12, [R10] ;  /* 0x000000000a0c7984 */ /* 0x000e280000000800 */
[----:B------:R-:W1:Y:S04]  /*05b0*/  LDS R14, [R10+0x4] ;  /* 0x000004000a0e7984 */ /* 0x000e680000000800 */
[----:B------:R-:W2:Y:S04]  /*05c0*/  LDS R16, [R10+0x8] ;  /* 0x000008000a107984 */ /* 0x000ea80000000800 */
[----:B------:R-:W3:Y:S01]  /*05d0*/  LDS R18, [R10+0xc] ;  /* 0x00000c000a127984 */ /* 0x000ee20000000800 */
[----:B0-----:R-:W-:-:S04]  /*05e0*/  FFMA R11, R12, R0, R11 ;  /* 0x000000000c0b7223 */ /* 0x001fc8000000000b */
[----:B-1----:R-:W-:-:S04]  /*05f0*/  FFMA R11, R14, R0, R11 ;  /* 0x000000000e0b7223 */ /* 0x002fc8000000000b */
[----:B--2---:R-:W-:-:S04]  /*0600*/  FFMA R11, R16, R0, R11 ;  /* 0x00000000100b7223 */ /* 0x004fc8000000000b */
[----:B---3--:R-:W-:-:S07]  /*0610*/  FFMA R11, R18, R0, R11 ;  /* 0x00000000120b7223 */ /* 0x008fce000000000b */
.L_x_12:
[----:B------:R-:W-:Y:S05]  /*0620*/  @!P1 BRA `(.L_x_9) ;  /* 0x00000000003c9947 */ /* 0x000fea0003800000 */
[----:B------:R-:W-:Y:S02]  /*0630*/  ISETP.NE.AND P0, PT, R5, 0x1, PT ;  /* 0x000000010500780c */ /* 0x000fe40003f05270 */
[----:B------:R-:W-:-:S04]  /*0640*/  LOP3.LUT R2, R2, 0x1, RZ, 0xc0, !PT ;  /* 0x0000000102027812 */ /* 0x000fc800078ec0ff */
[----:B------:R-:W-:-:S07]  /*0650*/  ISETP.NE.U32.AND P1, PT, R2, 0x1, PT ;  /* 0x000000010200780c */ /* 0x000fce0003f25070 */
[----:B------:R-:W-:Y:S06]  /*0660*/  @!P0 BRA `(.L_x_13) ;  /* 0x00000000001c8947 */ /* 0x000fec0003800000 */
[C---:B------:R-:W-:Y:S01]  /*0670*/  IMAD.IADD R2, R9.reuse, 0x1, R4 ;  /* 0x0000000109027824 */ /* 0x040fe200078e0204 */
[----:B------:R-:W-:-:S03]  /*0680*/  IADD3 R9, PT, PT, R9, 0x2, RZ ;  /* 0x0000000209097810 */ /* 0x000fc60007ffe0ff */
[----:B------:R-:W-:-:S05]  /*0690*/  IMAD R2, R2, 0x4, R7 ;  /* 0x0000000402027824 */ /* 0x000fca00078e0207 */
[----:B------:R-:W0:Y:S04]  /*06a0*/  LDS R10, [R2] ;  /* 0x00000000020a7984 */ /* 0x000e280000000800 */
[----:B------:R-:W1:Y:S01]  /*06b0*/  LDS R12, [R2+0x4] ;  /* 0x00000400020c7984 */ /* 0x000e620000000800 */
[----:B0-----:R-:W-:-:S04]  /*06c0*/  FFMA R11, R10, R0, R11 ;  /* 0x000000000a0b7223 */ /* 0x001fc8000000000b */
[----:B-1----:R-:W-:-:S07]  /*06d0*/  FFMA R11, R12, R0, R11 ;  /* 0x000000000c0b7223 */ /* 0x002fce000000000b */
.L_x_13:
[----:B------:R-:W-:-:S04]  /*06e0*/  @!P1 IMAD.IADD R4, R4, 0x1, R9 ;  /* 0x0000000104049824 */ /* 0x000fc800078e0209 */
[----:B------:R-:W-:-:S06]  /*06f0*/  @!P1 IMAD R4, R4, 0x4, R7 ;  /* 0x0000000404049824 */ /* 0x000fcc00078e0207 */
[----:B------:R-:W0:Y:S02]  /*0700*/  @!P1 LDS R4, [R4] ;  /* 0x0000000004049984 */ /* 0x000e240000000800 */
[----:B0-----:R-:W-:-:S07]  /*0710*/  @!P1 FFMA R11, R4, R0, R11 ;  /* 0x00000000040b9223 */ /* 0x001fce000000000b */
.L_x_9:
[----:B------:R-:W-:-:S13]  /*0720*/  ISETP.GE.AND P0, PT, R6, R3, PT ;  /* 0x000000030600720c */ /* 0x000fda0003f06270 */
[----:B------:R-:W-:Y:S05]  /*0730*/  @P0 EXIT ;  /* 0x000000000000094d */ /* 0x000fea0003800000 */
[----:B------:R-:W1:Y:S01]  /*0740*/  LDC.64 R4, c[0x0][0x388] ;  /* 0x0000e200ff047b82 */ /* 0x000e620000000a00 */
[----:B------:R-:W-:-:S04]  /*0750*/  IMAD R3, R8, R3, R6 ;  /* 0x0000000308037224 */ /* 0x000fc800078e0206 */
[----:B-1----:R-:W-:-:S05]  /*0760*/  IMAD.WIDE R2, R3, 0x4, R4 ;  /* 0x0000000403027825 */ /* 0x002fca00078e0204 */
[----:B------:R-:W-:Y:S01]  /*0770*/  STG.E desc[UR4][R2.64], R11 ;  /* 0x0000000b02007986 */ /* 0x000fe2000c101904 */
[----:B------:R-:W-:Y:S05]  /*0780*/  EXIT ;  /* 0x000000000000794d */ /* 0x000fea0003800000 */
        .weak           $__internal_0_$__cuda_sm20_rcp_rn_f32_slowpath
        .type           $__internal_0_$__cuda_sm20_rcp_rn_f32_slowpath,@function
        .size           $__internal_0_$__cuda_sm20_rcp_rn_f32_slowpath,(.L_x_45 - $__internal_0_$__cuda_sm20_rcp_rn_f32_slowpath)
$__internal_0_$__cuda_sm20_rcp_rn_f32_slowpath:
[----:B------:R-:W-:-:S04]  /*0790*/  SHF.L.U32 R3, R0, 0x1, RZ ;  /* 0x0000000100037819 */ /* 0x000fc800000006ff */
[----:B------:R-:W-:-:S04]  /*07a0*/  SHF.R.U32.HI R3, RZ, 0x18, R3 ;  /* 0x00000018ff037819 */ /* 0x000fc80000011603 */
[----:B------:R-:W-:-:S13]  /*07b0*/  ISETP.NE.U32.AND P0, PT, R3, RZ, PT ;  /* 0x000000ff0300720c */ /* 0x000fda0003f05070 */
[----:B------:R-:W-:Y:S05]  /*07c0*/  @P0 BRA `(.L_x_14) ;  /* 0x00000000002c0947 */ /* 0x000fea0003800000 */
[----:B------:R-:W-:-:S05]  /*07d0*/  IMAD.SHL.U32 R3, R0, 0x2, RZ ;  /* 0x0000000200037824 */ /* 0x000fca00078e00ff */
[----:B------:R-:W-:-:S13]  /*07e0*/  ISETP.NE.AND P0, PT, R3, RZ, PT ;  /* 0x000000ff0300720c */ /* 0x000fda0003f05270 */
[----:B------:R2:W3:Y:S01]  /*07f0*/  @!P0 MUFU.RCP R3, R0 ;  /* 0x0000000000038308 */ /* 0x0004e20000001000 */
[----:B------:R-:W-:Y:S05]  /*0800*/  @!P0 BRA `(.L_x_15) ;  /* 0x0000000000a48947 */ /* 0x000fea0003800000 */
[----:B------:R-:W-:-:S04]  /*0810*/  FFMA R7, R0, 1.84467440737095516160e+19, RZ ;  /* 0x5f80000000077823 */ /* 0x000fc800000000ff */
[----:B--2---:R-:W3:Y:S02]  /*0820*/  MUFU.RCP R0, R7 ;  /* 0x0000000700007308 */ /* 0x004ee40000001000 */
[----:B---3--:R-:W-:-:S04]  /*0830*/  FFMA R3, R7, R0, -1 ;  /* 0xbf80000007037423 */ /* 0x008fc80000000000 */
[----:B------:R-:W-:-:S04]  /*0840*/  FADD.FTZ R3, -R3, -RZ ;  /* 0x800000ff03037221 */ /* 0x000fc80000010100 */
[----:B------:R-:W-:-:S04]  /*0850*/  FFMA R0, R0, R3, R0 ;  /* 0x0000000300007223 */ /* 0x000fc80000000000 */
[----:B------:R-:W-:Y:S01]  /*0860*/  FFMA R3, R0, 1.84467440737095516160e+19, RZ ;  /* 0x5f80000000037823 */ /* 0x000fe200000000ff */
[----:B------:R-:W-:Y:S06]  /*0870*/  BRA `(.L_x_15) ;  /* 0x0000000000887947 */ /* 0x000fec0003800000 */
.L_x_14:
[----:B------:R-:W-:-:S05]  /*0880*/  VIADD R7, R3, 0xffffff03 ;  /* 0xffffff0303077836 */ /* 0x000fca0000000000 */
[----:B------:R-:W-:-:S13]  /*0890*/  ISETP.GT.U32.AND P0, PT, R7, 0x1, PT ;  /* 0x000000010700780c */ /* 0x000fda0003f04070 */
[----:B------:R-:W-:Y:S05]  /*08a0*/  @P0 BRA `(.L_x_16) ;  /* 0x0000000000780947 */ /* 0x000fea0003800000 */
[----:B------:R-:W-:Y:S01]  /*08b0*/  LOP3.LUT R9, R0, 0x7fffff, RZ, 0xc0, !PT ;  /* 0x007fffff00097812 */ /* 0x000fe200078ec0ff */
[----:B------:R-:W-:Y:S01]  /*08c0*/  HFMA2 R14, -RZ, RZ, 0, 1.78813934326171875e-07 ;  /* 0x00000003ff0e7431 */ /* 0x000fe200000001ff */
[----:B------:R-:W-:Y:S02]  /*08d0*/  IADD3 R3, PT, PT, R3, -0xfc, RZ ;  /* 0xffffff0403037810 */ /* 0x000fe40007ffe0ff */
[----:B------:R-:W-:-:S04]  /*08e0*/  LOP3.LUT R9, R9, 0x3f800000, RZ, 0xfc, !PT ;  /* 0x3f80000009097812 */ /* 0x000fc800078efcff */
[----:B------:R-:W0:Y:S01]  /*08f0*/  MUFU.RCP R10, R9 ;  /* 0x00000009000a7308 */ /* 0x000e220000001000 */
[----:B------:R-:W-:Y:S01]  /*0900*/  SHF.L.U32 R13, R14, R7, RZ ;  /* 0x000000070e0d7219 */ /* 0x000fe200000006ff */
[----:B0-----:R-:W-:-:S04]  /*0910*/  FFMA R11, R9, R10, -1 ;  /* 0xbf800000090b7423 */ /* 0x001fc8000000000a */
[----:B------:R-:W-:-:S04]  /*0920*/  FADD.FTZ R11, -R11, -RZ ;  /* 0x800000ff0b0b7221 */ /* 0x000fc80000010100 */
[CCC-:B------:R-:W-:Y:S01]  /*0930*/  FFMA.RM R12, R10.reuse, R11.reuse, R10.reuse ;  /* 0x0000000b0a0c7223 */ /* 0x1c0fe2000000400a */
[----:B------:R-:W-:-:S04]  /*0940*/  FFMA.RP R11, R10, R11, R10 ;  /* 0x0000000b0a0b7223 */ /* 0x000fc8000000800a */
[C---:B------:R-:W-:Y:S02]  /*0950*/  LOP3.LUT R10, R12.reuse, 0x7fffff, RZ, 0xc0, !PT ;  /* 0x007fffff0c0a7812 */ /* 0x040fe400078ec0ff */
[----:B------:R-:W-:Y:S02]  /*0960*/  FSETP.NEU.FTZ.AND P0, PT, R12, R11, PT ;  /* 0x0000000b0c00720b */ /* 0x000fe40003f1d000 */
[----:B------:R-:W-:Y:S02]  /*0970*/  LOP3.LUT R10, R10, 0x800000, RZ, 0xfc, !PT ;  /* 0x008000000a0a7812 */ /* 0x000fe400078efcff */
[----:B------:R-:W-:Y:S02]  /*0980*/  SEL R11, RZ, 0xffffffff, !P0 ;  /* 0xffffffffff0b7807 */ /* 0x000fe40004000000 */
[----:B------:R-:W-:Y:S02]  /*0990*/  LOP3.LUT R12, R13, R10, RZ, 0xc0, !PT ;  /* 0x0000000a0d0c7212 */ /* 0x000fe400078ec0ff */
[----:B------:R-:W-:Y:S01]  /*09a0*/  SHF.R.U32.HI R3, RZ, R3, R10 ;  /* 0x00000003ff037219 */ /* 0x000fe2000001160a */
[----:B------:R-:W-:Y:S01]  /*09b0*/  IMAD.MOV R11, RZ, RZ, -R11 ;  /* 0x000000ffff0b7224 */ /* 0x000fe200078e0a0b */
[----:B------:R-:W-:-:S04]  /*09c0*/  SHF.R.U32.HI R12, RZ, R7, R12 ;  /* 0x00000007ff0c7219 */ /* 0x000fc8000001160c */
[----:B------:R-:W-:Y:S02]  /*09d0*/  LOP3.LUT P1, RZ, R11, R7, R10, 0xf8, !PT ;  /* 0x000000070bff7212 */ /* 0x000fe4000782f80a */
[C---:B------:R-:W-:Y:S02]  /*09e0*/  LOP3.LUT P0, RZ, R12.reuse, 0x1, RZ, 0xc0, !PT ;  /* 0x000000010cff7812 */ /* 0x040fe4000780c0ff */
[----:B------:R-:W-:-:S04]  /*09f0*/  LOP3.LUT P2, RZ, R12, 0x2, RZ, 0xc0, !PT ;  /* 0x000000020cff7812 */ /* 0x000fc8000784c0ff */
[----:B------:R-:W-:Y:S02]  /*0a00*/  PLOP3.LUT P0, PT, P0, P1, P2, 0xe0, 0x0 ;  /* 0x000000000000781c */ /* 0x000fe40000703c20 */
[----:B------:R-:W-:Y:S02]  /*0a10*/  LOP3.LUT P1, RZ, R0, 0x7fffff, RZ, 0xc0, !PT ;  /* 0x007fffff00ff7812 */ /* 0x000fe4000782c0ff */
[----:B------:R-:W-:-:S05]  /*0a20*/  SEL R7, RZ, 0x1, !P0 ;  /* 0x00000001ff077807 */ /* 0x000fca0004000000 */
[----:B------:R-:W-:-:S05]  /*0a30*/  IMAD.MOV R7, RZ, RZ, -R7 ;  /* 0x000000ffff077224 */ /* 0x000fca00078e0a07 */
[----:B------:R-:W-:-:S13]  /*0a40*/  ISETP.GE.AND P0, PT, R7, RZ, PT ;  /* 0x000000ff0700720c */ /* 0x000fda0003f06270 */
[----:B------:R-:W-:-:S04]  /*0a50*/  @!P0 VIADD R3, R3, 0x1 ;  /* 0x0000000103038836 */ /* 0x000fc80000000000 */
[----:B------:R-:W-:-:S05]  /*0a60*/  @!P1 IMAD.SHL.U32 R3, R3, 0x2, RZ ;  /* 0x0000000203039824 */ /* 0x000fca00078e00ff */
[----:B------:R-:W-:Y:S01]  /*0a70*/  LOP3.LUT R3, R3, 0x80000000, R0, 0xf8, !PT ;  /* 0x8000000003037812 */ /* 0x000fe200078ef800 */
[----:B------:R-:W-:Y:S06]  /*0a80*/  BRA `(.L_x_15) ;  /* 0x0000000000047947 */ /* 0x000fec0003800000 */
.L_x_16:
[----:B------:R0:W1:Y:S02]  /*0a90*/  MUFU.RCP R3, R0 ;  /* 0x0000000000037308 */ /* 0x0000640000001000 */
.L_x_15:
[----:B0123--:R-:W-:Y:S01]  /*0aa0*/  MOV R0, R3 ;  /* 0x0000000300007202 */ /* 0x00ffe20000000f00 */
[----:B------:R-:W-:-:S04]  /*0ab0*/  IMAD.MOV.U32 R3, RZ, RZ, 0x0 ;  /* 0x00000000ff037424 */ /* 0x000fc800078e00ff */
[----:B------:R-:W-:Y:S05]  /*0ac0*/  RET.REL.NODEC R2 `(_Z18conv_separable_rowPhPfiii) ;  /* 0xfffffff4024c7950 */ /* 0x000fea0003c3ffff */
.L_x_17:
        /* <DEDUP_REMOVED lines=11> */
.L_x_45:


//--------------------- .text._Z13conv2d_sharedPhPfiii --------------------------
	.section	.text._Z13conv2d_sharedPhPfiii,"ax",@progbits
	.align	128
        .global         _Z13conv2d_sharedPhPfiii
        .type           _Z13conv2d_sharedPhPfiii,@function
        .size           _Z13conv2d_sharedPhPfiii,(.L_x_46 - _Z13conv2d_sharedPhPfiii)
        .other          _Z13conv2d_sharedPhPfiii,@"STO_CUDA_ENTRY STV_DEFAULT"
_Z13conv2d_sharedPhPfiii:
.text._Z13conv2d_sharedPhPfiii:
[----:B------:R-:W-:Y:S01]  /*0000*/  LDC R1, c[0x0][0x37c] ;  /* 0x0000df00ff017b82 */ /* 0x000fe20000000800 */
[----:B------:R-:W0:Y:S01]  /*0010*/  LDCU UR4, c[0x0][0x390] ;  /* 0x00007200ff0477ac */ /* 0x000e220008000800 */
[----:B------:R-:W1:Y:S01]  /*0020*/  S2R R5, SR_TID.X ;  /* 0x0000000000057919 */ /* 0x000e620000002100 */
[----:B------:R-:W1:Y:S01]  /*0030*/  S2R R6, SR_CTAID.X ;  /* 0x0000000000067919 */ /* 0x000e620000002500 */
[----:B------:R-:W2:Y:S01]  /*0040*/  S2R R4, SR_TID.Y ;  /* 0x0000000000047919 */ /* 0x000ea20000002200 */
[----:B------:R-:W2:Y:S01]  /*0050*/  S2R R7, SR_CTAID.Y ;  /* 0x0000000000077919 */ /* 0x000ea20000002600 */
[----:B0-----:R-:W-:-:S06]  /*0060*/  UIMAD UR4, UR4, UR4, URZ ;  /* 0x00000004040472a4 */ /* 0x001fcc000f8e02ff */
[----:B------:R-:W-:-:S05]  /*0070*/  I2FP.F32.U32 R0, UR4 ;  /* 0x0000000400007c45 */ /* 0x000fca0008201000 */
[----:B------:R-:W-:-:S05]  /*0080*/  VIADD R2, R0, 0x1800000 ;  /* 0x0180000000027836 */ /* 0x000fca0000000000 */
[----:B------:R-:W-:Y:S01]  /*0090*/  LOP3.LUT R2, R2, 0x7f800000, RZ, 0xc0, !PT ;  /* 0x7f80000002027812 */ /* 0x000fe200078ec0ff */
[----:B-1----:R-:W-:-:S03]  /*00a0*/  IMAD R3, R6, 0x4, R5 ;  /* 0x0000000406037824 */ /* 0x002fc600078e0205 */
[----:B------:R-:W-:Y:S02]  /*00b0*/  ISETP.GT.U32.AND P0, PT, R2, 0x1ffffff, PT ;  /* 0x01ffffff0200780c */ /* 0x000fe40003f04070 */
[----:B--2---:R-:W-:-:S11]  /*00c0*/  LEA R2, R7, R4, 0x2 ;  /* 0x0000000407027211 */ /* 0x004fd600078e10ff */
[----:B------:R-:W-:Y:S05]  /*00d0*/  @P0 BRA `(.L_x_18) ;  /* 0x00000000000c0947 */ /* 0x000fea0003800000 */
[----:B------:R-:W-:-:S07]  /*00e0*/  MOV R6, 0x100 ;  /* 0x0000010000067802 */ /* 0x000fce0000000f00 */
[----:B------:R-:W-:Y:S05]  /*00f0*/  CALL.REL.NOINC `($__internal_1_$__cuda_sm20_rcp_rn_f32_slowpath) ;  /* 0x0000000400e47944 */ /* 0x000fea0003c00000 */
[----:B------:R-:W-:Y:S05]  /*0100*/  BRA `(.L_x_19) ;  /* 0x0000000000107947 */ /* 0x000fea0003800000 */
.L_x_18:
[----:B------:R-:W0:Y:S02]  /*0110*/  MUFU.RCP R7, R0 ;  /* 0x0000000000077308 */ /* 0x000e240000001000 */
[----:B0-----:R-:W-:-:S04]  /*0120*/  FFMA R6, R0, R7, -1 ;  /* 0xbf80000000067423 */ /* 0x001fc80000000007 */
[----:B------:R-:W-:-:S04]  /*0130*/  FADD.FTZ R6, -R6, -RZ ;  /* 0x800000ff06067221 */ /* 0x000fc80000010100 */
[----:B------:R-:W-:-:S07]  /*0140*/  FFMA R0, R7, R6, R7 ;  /* 0x0000000607007223 */ /* 0x000fce0000000007 */
.L_x_19:
[----:B------:R-:W0:Y:S01]  /*0150*/  LDCU.64 UR12, c[0x0][0x390] ;  /* 0x00007200ff0c77ac */ /* 0x000e220008000a00 */
[----:B------:R-:W1:Y:S01]  /*0160*/  LDCU UR5, c[0x0][0x398] ;  /* 0x00007300ff0577ac */ /* 0x000e620008000800 */
[----:B------:R-:W2:Y:S01]  /*0170*/  LDCU.64 UR10, c[0x0][0x358] ;  /* 0x00006b00ff0a77ac */ /* 0x000ea20008000a00 */
[----:B0-----:R-:W-:-:S04]  /*0180*/  ULEA.HI UR4, UR12, UR12, URZ, 0x1 ;  /* 0x0000000c0c047291 */ /* 0x001fc8000f8f08ff */
[----:B------:R-:W-:-:S06]  /*0190*/  USHF.R.S32.HI UR4, URZ, 0x1, UR4 ;  /* 0x00000001ff047899 */ /* 0x000fcc0008011404 */
[----:B------:R-:W-:Y:S02]  /*01a0*/  VIADD R7, R3, -UR4 ;  /* 0x8000000403077c36 */ /* 0x000fe40008000000 */
[----:B------:R-:W-:-:S03]  /*01b0*/  VIADD R6, R2, -UR4 ;  /* 0x8000000402067c36 */ /* 0x000fc60008000000 */
[----:B------:R-:W-:Y:S02]  /*01c0*/  ISETP.GE.AND P0, PT, R7, UR13, PT ;  /* 0x0000000d07007c0c */ /* 0x000fe4000bf06270 */
[C---:B------:R-:W-:Y:S02]  /*01d0*/  LOP3.LUT R8, R6.reuse, R7, RZ, 0xfc, !PT ;  /* 0x0000000706087212 */ /* 0x040fe400078efcff */
[----:B-1----:R-:W-:-:S04]  /*01e0*/  ISETP.GE.OR P0, PT, R6, UR5, P0 ;  /* 0x0000000506007c0c */ /* 0x002fc80008706670 */
[----:B------:R-:W-:-:S13]  /*01f0*/  ISETP.LT.OR P0, PT, R8, RZ, P0 ;  /* 0x000000ff0800720c */ /* 0x000fda0000701670 */
[----:B------:R-:W0:Y:S01]  /*0200*/  @!P0 LDC.64 R8, c[0x0][0x380] ;  /* 0x0000e000ff088b82 */ /* 0x000e220000000a00 */
[----:B------:R-:W-:-:S05]  /*0210*/  @!P0 IMAD R6, R6, UR13, R7 ;  /* 0x0000000d06068c24 */ /* 0x000fca000f8e0207 */
[----:B0-----:R-:W-:-:S04]  /*0220*/  @!P0 IADD3 R8, P1, PT, R6, R8, RZ ;  /* 0x0000000806088210 */ /* 0x001fc80007f3e0ff */
[----:B------:R-:W-:-:S05]  /*0230*/  @!P0 LEA.HI.X.SX32 R9, R6, R9, 0x1, P1 ;  /* 0x0000000906098211 */ /* 0x000fca00008f0eff */
[----:B--2---:R-:W2:Y:S01]  /*0240*/  @!P0 LDG.E.U8 R8, desc[UR10][R8.64] ;  /* 0x0000000a08088981 */ /* 0x004ea2000c1e1100 */
[----:B------:R-:W0:Y:S01]  /*0250*/  S2UR UR5, SR_CgaCtaId ;  /* 0x00000000000579c3 */ /* 0x000e220000008800 */
[----:B------:R-:W-:Y:S01]  /*0260*/  UMOV UR4, 0x400 ;  /* 0x0000040000047882 */ /* 0x000fe20000000000 */
[----:B------:R-:W-:Y:S01]  /*0270*/  LOP3.LUT P1, RZ, R5, 0x3fc, R4, 0xc8, !PT ;  /* 0x000003fc05ff7812 */ /* 0x000fe2000782c804 */
[----:B0-----:R-:W-:-:S06]  /*0280*/  ULEA UR4, UR5, UR4, 0x18 ;  /* 0x0000000405047291 */ /* 0x001fcc000f8ec0ff */
[----:B------:R-:W-:-:S05]  /*0290*/  @!P0 MOV R7, UR4 ;  /* 0x0000000400078c02 */ /* 0x000fca0008000f00 */
[----:B------:R-:W-:Y:S02]  /*02a0*/  @!P0 IMAD R6, R4, 0x50, R7 ;  /* 0x0000005004068824 */ /* 0x000fe400078e0207 */
[----:B------:R-:W-:-:S03]  /*02b0*/  @P0 IMAD.U32 R7, RZ, RZ, UR4 ;  /* 0x00000004ff070e24 */ /* 0x000fc6000f8e00ff */
[----:B------:R-:W-:Y:S01]  /*02c0*/  @!P0 LEA R11, R5, R6, 0x2 ;  /* 0x00000006050b8211 */ /* 0x000fe200078e10ff */
[----:B------:R-:W-:-:S04]  /*02d0*/  @P0 IMAD R10, R4, 0x50, R7 ;  /* 0x00000050040a0824 */ /* 0x000fc800078e0207 */
[----:B------:R-:W-:Y:S01]  /*02e0*/  @P0 IMAD R10, R5, 0x4, R10 ;  /* 0x00000004050a0824 */ /* 0x000fe200078e020a */
[----:B--2---:R-:W-:-:S05]  /*02f0*/  @!P0 I2FP.F32.U32 R6, R8 ;  /* 0x0000000800068245 */ /* 0x004fca0000201000 */
[----:B------:R0:W-:Y:S04]  /*0300*/  @!P0 STS [R11], R6 ;  /* 0x000000060b008388 */ /* 0x0001e80000000800 */
[----:B------:R0:W-:Y:S01]  /*0310*/  @P0 STS [R10], RZ ;  /* 0x000000ff0a000388 */ /* 0x0001e20000000800 */
[----:B------:R-:W-:Y:S06]  /*0320*/  BAR.SYNC.DEFER_BLOCKING 0x0 ;  /* 0x0000000000007b1d */ /* 0x000fec0000010000 */
[----:B------:R-:W-:Y:S05]  /*0330*/  @P1 EXIT ;  /* 0x000000000000194d */ /* 0x000fea0003800000 */
[----:B------:R-:W-:Y:S01]  /*0340*/  UISETP.GE.AND UP0, UPT, UR12, 0x1, UPT ;  /* 0x000000010c00788c */ /* 0x000fe2000bf06270 */
[----:B------:R-:W-:-:S08]  /*0350*/  HFMA2 R9, -RZ, RZ, 0, 0 ;  /* 0x00000000ff097431 */ /* 0x000fd000000001ff */
[----:B------:R-:W-:Y:S05]  /*0360*/  BRA.U !UP0, `(.L_x_20) ;  /* 0x0000000508207547 */ /* 0x000fea000b800000 */
[----:B------:R-:W-:Y:S01]  /*0370*/  ULOP3.LUT UR8, UR12, 0x7, URZ, 0xc0, !UPT ;  /* 0x000000070c087892 */ /* 0x000fe2000f8ec0ff */
[----:B0-----:R-:W-:Y:S01]  /*0380*/  IMAD R6, R5, 0x4, R7 ;  /* 0x0000000405067824 */ /* 0x001fe200078e0207 */
[----:B------:R-:W-:Y:S01]  /*0390*/  ULOP3.LUT UR6, UR12, 0x7ffffff8, URZ, 0xc0, !UPT ;  /* 0x7ffffff80c067892 */ /* 0x000fe2000f8ec0ff */
[----:B------:R-:W-:Y:S01]  /*03a0*/  MOV R9, RZ ;  /* 0x000000ff00097202 */ /* 0x000fe20000000f00 */
[----:B------:R-:W-:Y:S01]  /*03b0*/  UIADD3 UR4, UPT, UPT, UR8, -0x1, URZ ;  /* 0xffffffff08047890 */ /* 0x000fe2000fffe0ff */
[----:B------:R-:W-:Y:S01]  /*03c0*/  VIADD R6, R6, 0x10 ;  /* 0x0000001006067836 */ /* 0x000fe20000000000 */
[----:B------:R-:W-:Y:S02]  /*03d0*/  ULOP3.LUT UR9, UR12, 0x3, URZ, 0xc0, !UPT ;  /* 0x000000030c097892 */ /* 0x000fe4000f8ec0ff */
[----:B------:R-:W-:Y:S02]  /*03e0*/  UISETP.GE.U32.AND UP0, UPT, UR4, 0x3, UPT ;  /* 0x000000030400788c */ /* 0x000fe4000bf06070 */
[----:B------:R-:W-:Y:S01]  /*03f0*/  UIADD3 UR7, UPT, UPT, -UR6, URZ, URZ ;  /* 0x000000ff06077290 */ /* 0x000fe2000fffe1ff */
[----:B------:R-:W-:-:S11]  /*0400*/  UMOV UR4, URZ ;  /* 0x000000ff00047c82 */ /* 0x000fd60008000000 */
.L_x_26:
[----:B------:R-:W0:Y:S01]  /*0410*/  LDC R11, c[0x0][0x390] ;  /* 0x0000e400ff0b7b82 */ /* 0x000e220000000800 */
[----:B------:R-:W-:Y:S01]  /*0420*/  IADD3 R13, PT, PT, R4, UR4, RZ ;  /* 0x00000004040d7c10 */ /* 0x000fe2000fffe0ff */
[----:B------:R-:W-:Y:S01]  /*0430*/  UIADD3 UR4, UPT, UPT, UR4, 0x1, URZ ;  /* 0x0000000104047890 */ /* 0x000fe2000fffe0ff */
[----:B------:R-:W-:Y:S01]  /*0440*/  UMOV UR5, URZ ;  /* 0x000000ff00057c82 */ /* 0x000fe20008000000 */
[----:B0-----:R-:W-:-:S04]  /*0450*/  ISETP.GE.U32.AND P0, PT, R11, 0x8, PT ;  /* 0x000000080b00780c */ /* 0x001fc80003f06070 */
[----:B------:R-:W-:-:S09]  /*0460*/  ISETP.NE.AND P1, PT, R11, UR4, PT ;  /* 0x000000040b007c0c */ /* 0x000fd2000bf25270 */
[----:B------:R-:W-:Y:S05]  /*0470*/  @!P0 BRA `(.L_x_21) ;  /* 0x00000000005c8947 */ /* 0x000fea0003800000 */
[----:B------:R-:W-:Y:S01]  /*0480*/  IMAD R8, R13, 0x50, R6 ;  /* 0x000000500d087824 */ /* 0x000fe200078e0206 */
[----:B------:R-:W-:-:S06]  /*0490*/  UMOV UR5, UR7 ;  /* 0x0000000700057c82 */ /* 0x000fcc0008000000 */
.L_x_22:
[----:B------:R-:W0:Y:S01]  /*04a0*/  LDS R10, [R8+-0x10] ;  /* 0xfffff000080a7984 */ /* 0x000e220000000800 */
[----:B------:R-:W-:-:S03]  /*04b0*/  UIADD3 UR5, UPT, UPT, UR5, 0x8, URZ ;  /* 0x0000000805057890 */ /* 0x000fc6000fffe0ff */
[----:B------:R-:W1:Y:S01]  /*04c0*/  LDS R12, [R8+-0xc] ;  /* 0xfffff400080c7984 */ /* 0x000e620000000800 */
[----:B------:R-:W-:-:S03]  /*04d0*/  UISETP.NE.AND UP1, UPT, UR5, URZ, UPT ;  /* 0x000000ff0500728c */ /* 0x000fc6000bf25270 */
        /* <DEDUP_REMOVED lines=15> */
[----:B------:R-:W-:Y:S06]  /*05d0*/  BRA.U UP1, `(.L_x_22) ;  /* 0xfffffffd01b07547 */ /* 0x000fec000b83ffff */
[----:B------:R-:W-:-:S05]  /*05e0*/  UMOV UR5, UR6 ;  /* 0x0000000600057c82 */ /* 0x000fca0008000000 */
.L_x_21:
[----:B------:R-:W-:-:S09]  /*05f0*/  UISETP.NE.AND UP1, UPT, UR8, URZ, UPT ;  /* 0x000000ff0800728c */ /* 0x000fd2000bf25270 */
[----:B------:R-:W-:Y:S05]  /*0600*/  BRA.U !UP1, `(.L_x_23) ;  /* 0x0000000109747547 */ /* 0x000fea000b800000 */
[----:B------:R-:W-:Y:S01]  /*0610*/  IMAD R13, R13, 0x50, R7 ;  /* 0x000000500d0d7824 */ /* 0x000fe200078e0207 */
[----:B------:R-:W-:Y:S01]  /*0620*/  UISETP.NE.AND UP1, UPT, UR9, URZ, UPT ;  /* 0x000000ff0900728c */ /* 0x000fe2000bf25270 */
[----:B------:R-:W-:Y:S10]  /*0630*/  BRA.U !UP0, `(.L_x_24) ;  /* 0x00000001082c7547 */ /* 0x000ff4000b800000 */
[----:B------:R-:W-:Y:S01]  /*0640*/  IADD3 R8, PT, PT, R5, UR5, RZ ;  /* 0x0000000505087c10 */ /* 0x000fe2000fffe0ff */
[----:B------:R-:W-:-:S04]  /*0650*/  UIADD3 UR5, UPT, UPT, UR5, 0x4, URZ ;  /* 0x0000000405057890 */ /* 0x000fc8000fffe0ff */
        /* <DEDUP_REMOVED lines=9> */
.L_x_24:
[----:B------:R-:W-:Y:S05]  /*06f0*/  BRA.U !UP1, `(.L_x_23) ;  /* 0x0000000109387547 */ /* 0x000fea000b800000 */
[----:B------:R-:W-:Y:S01]  /*0700*/  UISETP.NE.AND UP1, UPT, UR9, 0x1, UPT ;  /* 0x000000010900788c */ /* 0x000fe2000bf25270 */
[----:B------:R-:W-:-:S08]  /*0710*/  LOP3.LUT P0, RZ, R11, 0x1, RZ, 0xc0, !PT ;  /* 0x000000010bff7812 */ /* 0x000fd0000780c0ff */
[----:B------:R-:W-:Y:S05]  /*0720*/  BRA.U !UP1, `(.L_x_25) ;  /* 0x00000001091c7547 */ /* 0x000fea000b800000 */
[----:B------:R-:W-:Y:S01]  /*0730*/  IADD3 R8, PT, PT, R5, UR5, RZ ;  /* 0x0000000505087c10 */ /* 0x000fe2000fffe0ff */
[----:B------:R-:W-:-:S04]  /*0740*/  UIADD3 UR5, UPT, UPT, UR5, 0x2, URZ ;  /* 0x0000000205057890 */ /* 0x000fc8000fffe0ff */
[----:B------:R-:W-:-:S05]  /*0750*/  IMAD R8, R8, 0x4, R13 ;  /* 0x0000000408087824 */ /* 0x000fca00078e020d */
[----:B------:R-:W0:Y:S04]  /*0760*/  LDS R10, [R8] ;  /* 0x00000000080a7984 */ /* 0x000e280000000800 */
[----:B------:R-:W1:Y:S01]  /*0770*/  LDS R12, [R8+0x4] ;  /* 0x00000400080c7984 */ /* 0x000e620000000800 */
[----:B0-----:R-:W-:-:S04]  /*0780*/  FFMA R9, R10, R0, R9 ;  /* 0x000000000a097223 */ /* 0x001fc80000000009 */
[----:B-1----:R-:W-:-:S07]  /*0790*/  FFMA R9, R12, R0, R9 ;  /* 0x000000000c097223 */ /* 0x002fce0000000009 */
.L_x_25:
[----:B------:R-:W-:-:S05]  /*07a0*/  @P0 IADD3 R8, PT, PT, R5, UR5, RZ ;  /* 0x0000000505080c10 */ /* 0x000fca000fffe0ff */
[----:B------:R-:W-:-:S06]  /*07b0*/  @P0 IMAD R8, R8, 0x4, R13 ;  /* 0x0000000408080824 */ /* 0x000fcc00078e020d */
[----:B------:R-:W0:Y:S02]  /*07c0*/  @P0 LDS R8, [R8] ;  /* 0x0000000008080984 */ /* 0x000e240000000800 */
[----:B0-----:R-:W-:-:S07]  /*07d0*/  @P0 FFMA R9, R8, R0, R9 ;  /* 0x0000000008090223 */ /* 0x001fce0000000009 */
.L_x_23:
[----:B------:R-:W-:Y:S05]  /*07e0*/  @P1 BRA `(.L_x_26) ;  /* 0xfffffffc00081947 */ /* 0x000fea000383ffff */
.L_x_20:
[----:B------:R-:W1:Y:S01]  /*07f0*/  LDCU UR4, c[0x0][0x398] ;  /* 0x00007300ff0477ac */ /* 0x000e620008000800 */
[----:B------:R-:W2:Y:S01]  /*0800*/  LDCU UR5, c[0x0][0x394] ;  /* 0x00007280ff0577ac */ /* 0x000ea20008000800 */
[----:B-1----:R-:W-:-:S04]  /*0810*/  ISETP.GE.AND P0, PT, R2, UR4, PT ;  /* 0x0000000402007c0c */ /* 0x002fc8000bf06270 */
[----:B--2---:R-:W-:-:S13]  /*0820*/  ISETP.GE.OR P0, PT, R3, UR5, P0 ;  /* 0x0000000503007c0c */ /* 0x004fda0008706670 */
[----:B------:R-:W-:Y:S05]  /*0830*/  @P0 EXIT ;  /* 0x000000000000094d */ /* 0x000fea0003800000 */
[----:B------:R-:W1:Y:S01]  /*0840*/  LDC.64 R4, c[0x0][0x388] ;  /* 0x0000e200ff047b82 */ /* 0x000e620000000a00 */
[----:B------:R-:W-:-:S04]  /*0850*/  IMAD R3, R2, UR5, R3 ;  /* 0x0000000502037c24 */ /* 0x000fc8000f8e0203 */
[----:B-1----:R-:W-:-:S05]  /*0860*/  IMAD.WIDE R2, R3, 0x4, R4 ;  /* 0x0000000403027825 */ /* 0x002fca00078e0204 */
[----:B------:R-:W-:Y:S01]  /*0870*/  STG.E desc[UR10][R2.64], R9 ;  /* 0x0000000902007986 */ /* 0x000fe2000c10190a */
[----:B------:R-:W-:Y:S05]  /*0880*/  EXIT ;  /* 0x000000000000794d */ /* 0x000fea0003800000 */
        .weak           $__internal_1_$__cuda_sm20_rcp_rn_f32_slowpath
        .type           $__internal_1_$__cuda_sm20_rcp_rn_f32_slowpath,@function
        .size           $__internal_1_$__cuda_sm20_rcp_rn_f32_slowpath,(.L_x_46 - $__internal_1_$__cuda_sm20_rcp_rn_f32_slowpath)
$__internal_1_$__cuda_sm20_rcp_rn_f32_slowpath:
        /* <DEDUP_REMOVED lines=9> */
[----:B---3--:R-:W2:Y:S02]  /*0920*/  MUFU.RCP R7, R8 ;  /* 0x0000000800077308 */ /* 0x008ea40000001000 */
[----:B--2---:R-:W-:-:S04]  /*0930*/  FFMA R0, R8, R7, -1 ;  /* 0xbf80000008007423 */ /* 0x004fc80000000007 */
[----:B------:R-:W-:-:S04]  /*0940*/  FADD.FTZ R0, -R0, -RZ ;  /* 0x800000ff00007221 */ /* 0x000fc80000010100 */
[----:B------:R-:W-:-:S04]  /*0950*/  FFMA R0, R7, R0, R7 ;  /* 0x0000000007007223 */ /* 0x000fc80000000007 */
[----:B------:R-:W-:Y:S01]  /*0960*/  FFMA R7, R0, 1.84467440737095516160e+19, RZ ;  /* 0x5f80000000077823 */ /* 0x000fe200000000ff */
[----:B------:R-:W-:Y:S06]  /*0970*/  BRA `(.L_x_28) ;  /* 0x0000000000887947 */ /* 0x000fec0003800000 */
.L_x_27:
[----:B------:R-:W-:-:S04]  /*0980*/  IADD3 R8, PT, PT, R7, -0xfd, RZ ;  /* 0xffffff0307087810 */ /* 0x000fc80007ffe0ff */
[----:B------:R-:W-:-:S13]  /*0990*/  ISETP.GT.U32.AND P0, PT, R8, 0x1, PT ;  /* 0x000000010800780c */ /* 0x000fda0003f04070 */
[----:B------:R-:W-:Y:S05]  /*09a0*/  @P0 BRA `(.L_x_29) ;  /* 0x0000000000780947 */ /* 0x000fea0003800000 */
[----:B------:R-:W-:Y:S01]  /*09b0*/  LOP3.LUT R9, R0, 0x7fffff, RZ, 0xc0, !PT ;  /* 0x007fffff00097812 */ /* 0x000fe200078ec0ff */
[----:B------:R-:W-:-:S03]  /*09c0*/  IMAD.MOV.U32 R13, RZ, RZ, 0x3 ;  /* 0x00000003ff0d7424 */ /* 0x000fc600078e00ff */
[----:B------:R-:W-:Y:S02]  /*09d0*/  LOP3.LUT R9, R9, 0x3f800000, RZ, 0xfc, !PT ;  /* 0x3f80000009097812 */ /* 0x000fe400078efcff */
[----:B------:R-:W-:Y:S02]  /*09e0*/  SHF.L.U32 R14, R13, R8, RZ ;  /* 0x000000080d0e7219 */ /* 0x000fe400000006ff */
[----:B------:R-:W0:Y:S02]  /*09f0*/  MUFU.RCP R10, R9 ;  /* 0x00000009000a7308 */ /* 0x000e240000001000 */
        /* <DEDUP_REMOVED lines=9> */
[----:B------:R-:W-:-:S02]  /*0a90*/  IADD3 R10, PT, PT, -R10, RZ, RZ ;  /* 0x000000ff0a0a7210 */ /* 0x000fc40007ffe1ff */
[-C--:B------:R-:W-:Y:S02]  /*0aa0*/  SHF.R.U32.HI R9, RZ, R8.reuse, R9 ;  /* 0x00000008ff097219 */ /* 0x080fe40000011609 */
[----:B------:R-:W-:Y:S02]  /*0ab0*/  LOP3.LUT P1, RZ, R10, R8, R11, 0xf8, !PT ;  /* 0x000000080aff7212 */ /* 0x000fe4000782f80b */
[C---:B------:R-:W-:Y:S02]  /*0ac0*/  LOP3.LUT P0, RZ, R9.reuse, 0x1, RZ, 0xc0, !PT ;  /* 0x0000000109ff7812 */ /* 0x040fe4000780c0ff */
[----:B------:R-:W-:-:S04]  /*0ad0*/  LOP3.LUT P2, RZ, R9, 0x2, RZ, 0xc0, !PT ;  /* 0x0000000209ff7812 */ /* 0x000fc8000784c0ff */
[----:B------:R-:W-:Y:S02]  /*0ae0*/  PLOP3.LUT P0, PT, P0, P1, P2, 0xe0, 0x0 ;  /* 0x000000000000781c */ /* 0x000fe40000703c20 */
[----:B------:R-:W-:Y:S02]  /*0af0*/  LOP3.LUT P1, RZ, R0, 0x7fffff, RZ, 0xc0, !PT ;  /* 0x007fffff00ff7812 */ /* 0x000fe4000782c0ff */
[----:B------:R-:W-:-:S05]  /*0b00*/  SEL R8, RZ, 0x1, !P0 ;  /* 0x00000001ff087807 */ /* 0x000fca0004000000 */
[----:B------:R-:W-:-:S05]  /*0b10*/  IMAD.MOV R8, RZ, RZ, -R8 ;  /* 0x000000ffff087224 */ /* 0x000fca00078e0a08 */
[----:B------:R-:W-:Y:S02]  /*0b20*/  ISETP.GE.AND P0, PT, R8, RZ, PT ;  /* 0x000000ff0800720c */ /* 0x000fe40003f06270 */
[----:B------:R-:W-:-:S04]  /*0b30*/  IADD3 R8, PT, PT, R7, -0xfc, RZ ;  /* 0xffffff0407087810 */ /* 0x000fc80007ffe0ff */
[----:B------:R-:W-:-:S07]  /*0b40*/  SHF.R.U32.HI R7, RZ, R8, R11 ;  /* 0x00000008ff077219 */ /* 0x000fce000001160b */
[----:B------:R-:W-:-:S05]  /*0b50*/  @!P0 VIADD R7, R7, 0x1 ;  /* 0x0000000107078836 */ /* 0x000fca0000000000 */
[----:B------:R-:W-:-:S04]  /*0b60*/  @!P1 SHF.L.U32 R7, R7, 0x1, RZ ;  /* 0x0000000107079819 */ /* 0x000fc800000006ff */
[----:B------:R-:W-:Y:S01]  /*0b70*/  LOP3.LUT R7, R7, 0x80000000, R0, 0xf8, !PT ;  /* 0x8000000007077812 */ /* 0x000fe200078ef800 */
[----:B------:R-:W-:Y:S06]  /*0b80*/  BRA `(.L_x_28) ;  /* 0x0000000000047947 */ /* 0x000fec0003800000 */
.L_x_29:
[----:B------:R0:W1:Y:S02]  /*0b90*/  MUFU.RCP R7, R0 ;  /* 0x0000000000077308 */ /* 0x0000640000001000 */
.L_x_28:
[----:B0123--:R-:W-:Y:S02]  /*0ba0*/  IMAD.MOV.U32 R0, RZ, RZ, R7 ;  /* 0x000000ffff007224 */ /* 0x00ffe400078e0007 */
[----:B------:R-:W-:-:S04]  /*0bb0*/  HFMA2 R7, -RZ, RZ, 0, 0 ;  /* 0x00000000ff077431 */ /* 0x000fc800000001ff */
[----:B------:R-:W-:Y:S05]  /*0bc0*/  RET.REL.NODEC R6 `(_Z13conv2d_sharedPhPfiii) ;  /* 0xfffffff4060c7950 */ /* 0x000fea0003c3ffff */
.L_x_30:
        /* <DEDUP_REMOVED lines=11> */
.L_x_46:


//--------------------- .text._Z6conv2dPhPfiii    --------------------------
	.section	.text._Z6conv2dPhPfiii,"ax",@progbits
	.align	128
        .global         _Z6conv2dPhPfiii
        .type           _Z6conv2dPhPfiii,@function
        .size           _Z6conv2dPhPfiii,(.L_x_47 - _Z6conv2dPhPfiii)
        .other          _Z6conv2dPhPfiii,@"STO_CUDA_ENTRY STV_DEFAULT"
_Z6conv2dPhPfiii:
.text._Z6conv2dPhPfiii:
[----:B------:R-:W-:Y:S01]  /*0000*/  LDC R1, c[0x0][0x37c] ;  /* 0x0000df00ff017b82 */ /* 0x000fe20000000800 */
[----:B------:R-:W0:Y:S01]  /*0010*/  LDCU UR4, c[0x0][0x390] ;  /* 0x00007200ff0477ac */ /* 0x000e220008000800 */
[----:B------:R-:W1:Y:S06]  /*0020*/  S2R R3, SR_TID.X ;  /* 0x0000000000037919 */ /* 0x000e6c0000002100 */
[----:B------:R-:W1:Y:S01]  /*0030*/  S2UR UR5, SR_CTAID.X ;  /* 0x00000000000579c3 */ /* 0x000e620000002500 */
[----:B------:R-:W2:Y:S07]  /*0040*/  S2R R5, SR_TID.Y ;  /* 0x0000000000057919 */ /* 0x000eae0000002200 */
[----:B------:R-:W1:Y:S01]  /*0050*/  LDC R4, c[0x0][0x360] ;  /* 0x0000d800ff047b82 */ /* 0x000e620000000800 */
[----:B0-----:R-:W-:-:S07]  /*0060*/  UIMAD UR4, UR4, UR4, URZ ;  /* 0x00000004040472a4 */ /* 0x001fce000f8e02ff */
[----:B------:R-:W2:Y:S01]  /*0070*/  S2UR UR6, SR_CTAID.Y ;  /* 0x00000000000679c3 */ /* 0x000ea20000002600 */
[----:B------:R-:W-:-:S07]  /*0080*/  I2FP.F32.U32 R0, UR4 ;  /* 0x0000000400007c45 */ /* 0x000fce0008201000 */
[----:B------:R-:W2:Y:S01]  /*0090*/  LDC R6, c[0x0][0x364] ;  /* 0x0000d900ff067b82 */ /* 0x000ea20000000800 */
[----:B------:R-:W-:-:S05]  /*00a0*/  VIADD R2, R0, 0x1800000 ;  /* 0x0180000000027836 */ /* 0x000fca0000000000 */
[----:B------:R-:W-:-:S04]  /*00b0*/  LOP3.LUT R2, R2, 0x7f800000, RZ, 0xc0, !PT ;  /* 0x7f80000002027812 */ /* 0x000fc800078ec0ff */
[----:B------:R-:W-:Y:S01]  /*00c0*/  ISETP.GT.U32.AND P0, PT, R2, 0x1ffffff, PT ;  /* 0x01ffffff0200780c */ /* 0x000fe20003f04070 */
[----:B-1----:R-:W-:Y:S02]  /*00d0*/  IMAD R2, R4, UR5, R3 ;  /* 0x0000000504027c24 */ /* 0x002fe4000f8e0203 */
[----:B--2---:R-:W-:-:S10]  /*00e0*/  IMAD R3, R6, UR6, R5 ;  /* 0x0000000606037c24 */ /* 0x004fd4000f8e0205 */
[----:B------:R-:W-:Y:S05]  /*00f0*/  @P0 BRA `(.L_x_31) ;  /* 0x00000000000c0947 */ /* 0x000fea0003800000 */
[----:B------:R-:W-:-:S07]  /*0100*/  MOV R4, 0x120 ;  /* 0x0000012000047802 */ /* 0x000fce0000000f00 */
[----:B------:R-:W-:Y:S05]  /*0110*/  CALL.REL.NOINC `($__internal_2_$__cuda_sm20_rcp_rn_f32_slowpath) ;  /* 0x0000000c00047944 */ /* 0x000fea0003c00000 */
[----:B------:R-:W-:Y:S05]  /*0120*/  BRA `(.L_x_32) ;  /* 0x0000000000107947 */ /* 0x000fea0003800000 */
.L_x_31:
[----:B------:R-:W0:Y:S02]  /*0130*/  MUFU.RCP R7, R0 ;  /* 0x0000000000077308 */ /* 0x000e240000001000 */
[----:B0-----:R-:W-:-:S04]  /*0140*/  FFMA R4, R0, R7, -1 ;  /* 0xbf80000000047423 */ /* 0x001fc80000000007 */
[----:B------:R-:W-:-:S04]  /*0150*/  FADD.FTZ R4, -R4, -RZ ;  /* 0x800000ff04047221 */ /* 0x000fc80000010100 */
[----:B------:R-:W-:-:S07]  /*0160*/  FFMA R7, R7, R4, R7 ;  /* 0x0000000407077223 */ /* 0x000fce0000000007 */
.L_x_32:
[----:B------:R-:W0:Y:S01]  /*0170*/  LDCU UR4, c[0x0][0x398] ;  /* 0x00007300ff0477ac */ /* 0x000e220008000800 */
[----:B------:R-:W1:Y:S01]  /*0180*/  LDCU UR5, c[0x0][0x394] ;  /* 0x00007280ff0577ac */ /* 0x000e620008000800 */
[----:B0-----:R-:W-:-:S04]  /*0190*/  ISETP.GE.AND P0, PT, R3, UR4, PT ;  /* 0x0000000403007c0c */ /* 0x001fc8000bf06270 */
[----:B-1----:R-:W-:-:S13]  /*01a0*/  ISETP.GE.OR P0, PT, R2, UR5, P0 ;  /* 0x0000000502007c0c */ /* 0x002fda0008706670 */
[----:B------:R-:W-:Y:S05]  /*01b0*/  @P0 EXIT ;  /* 0x000000000000094d */ /* 0x000fea0003800000 */
[----:B------:R-:W0:Y:S01]  /*01c0*/  LDCU UR6, c[0x0][0x390] ;  /* 0x00007200ff0677ac */ /* 0x000e220008000800 */
[----:B------:R-:W-:Y:S01]  /*01d0*/  IMAD.MOV.U32 R0, RZ, RZ, RZ ;  /* 0x000000ffff007224 */ /* 0x000fe200078e00ff */
[----:B------:R-:W1:Y:S01]  /*01e0*/  LDCU.64 UR10, c[0x0][0x358] ;  /* 0x00006b00ff0a77ac */ /* 0x000e620008000a00 */
[----:B0-----:R-:W-:-:S09]  /*01f0*/  UISETP.GE.AND UP0, UPT, UR6, 0x1, UPT ;  /* 0x000000010600788c */ /* 0x001fd2000bf06270 */
[----:B-1----:R-:W-:Y:S05]  /*0200*/  BRA.U !UP0, `(.L_x_33) ;  /* 0x0000000908b07547 */ /* 0x002fea000b800000 */
[----:B------:R-:W-:Y:S01]  /*0210*/  ULEA.HI UR4, UR6, UR6, URZ, 0x1 ;  /* 0x0000000606047291 */ /* 0x000fe2000f8f08ff */
[----:B------:R-:W-:Y:S01]  /*0220*/  IMAD.MOV.U32 R0, RZ, RZ, RZ ;  /* 0x000000ffff007224 */ /* 0x000fe200078e00ff */
[----:B------:R-:W-:Y:S02]  /*0230*/  ULOP3.LUT UR7, UR6, 0x7, URZ, 0xc0, !UPT ;  /* 0x0000000706077892 */ /* 0x000fe4000f8ec0ff */
[----:B------:R-:W-:Y:S02]  /*0240*/  USHF.R.S32.HI UR4, URZ, 0x1, UR4 ;  /* 0x00000001ff047899 */ /* 0x000fe40008011404 */
[----:B------:R-:W-:Y:S02]  /*0250*/  UIADD3 UR5, UPT, UPT, UR7, -0x1, URZ ;  /* 0xffffffff07057890 */ /* 0x000fe4000fffe0ff */
[----:B------:R-:W-:Y:S02]  /*0260*/  ULOP3.LUT UR8, UR6, 0x3, URZ, 0xc0, !UPT ;  /* 0x0000000306087892 */ /* 0x000fe4000f8ec0ff */
[----:B------:R-:W-:Y:S01]  /*0270*/  VIADD R12, R2, -UR4 ;  /* 0x80000004020c7c36 */ /* 0x000fe20008000000 */
[----:B------:R-:W-:Y:S01]  /*0280*/  ULOP3.LUT UR6, UR6, 0x7ffffff8, URZ, 0xc0, !UPT ;  /* 0x7ffffff806067892 */ /* 0x000fe2000f8ec0ff */
[----:B------:R-:W-:Y:S01]  /*0290*/  VIADD R13, R3, -UR4 ;  /* 0x80000004030d7c36 */ /* 0x000fe20008000000 */
[----:B------:R-:W-:Y:S01]  /*02a0*/  UISETP.GE.U32.AND UP1, UPT, UR5, 0x3, UPT ;  /* 0x000000030500788c */ /* 0x000fe2000bf26070 */
[----:B------:R-:W-:-:S10]  /*02b0*/  UMOV UR4, URZ ;  /* 0x000000ff00047c82 */ /* 0x000fd40008000000 */
.L_x_40:
[----:B------:R-:W0:Y:S01]  /*02c0*/  LDCU UR5, c[0x0][0x390] ;  /* 0x00007200ff0577ac */ /* 0x000e220008000800 */
[----:B------:R-:W-:Y:S01]  /*02d0*/  VIADD R6, R13, UR4 ;  /* 0x000000040d067c36 */ /* 0x000fe20008000000 */
[----:B------:R-:W-:Y:S02]  /*02e0*/  UIADD3 UR4, UPT, UPT, UR4, 0x1, URZ ;  /* 0x0000000104047890 */ /* 0x000fe4000fffe0ff */
[----:B0-----:R-:W-:Y:S02]  /*02f0*/  UISETP.GE.U32.AND UP2, UPT, UR5, 0x8, UPT ;  /* 0x000000080500788c */ /* 0x001fe4000bf46070 */
[----:B------:R-:W-:-:S03]  /*0300*/  UISETP.NE.AND UP0, UPT, UR4, UR5, UPT ;  /* 0x000000050400728c */ /* 0x000fc6000bf05270 */
[----:B------:R-:W-:-:S04]  /*0310*/  UMOV UR5, URZ ;  /* 0x000000ff00057c82 */ /* 0x000fc80008000000 */
[----:B------:R-:W-:Y:S05]  /*0320*/  BRA.U !UP2, `(.L_x_34) ;  /* 0x000000050a107547 */ /* 0x000fea000b800000 */
[----:B------:R-:W0:Y:S01]  /*0330*/  LDCU UR5, c[0x0][0x398] ;  /* 0x00007300ff0577ac */ /* 0x000e220008000800 */
[----:B------:R-:W1:Y:S01]  /*0340*/  LDCU UR9, c[0x0][0x394] ;  /* 0x00007280ff0977ac */ /* 0x000e620008000800 */
[----:B------:R-:W2:Y:S01]  /*0350*/  LDCU.64 UR12, c[0x0][0x380] ;  /* 0x00007000ff0c77ac */ /* 0x000ea20008000a00 */
[----:B0-----:R-:W-:Y:S01]  /*0360*/  ISETP.GE.AND P5, PT, R6, UR5, PT ;  /* 0x0000000506007c0c */ /* 0x001fe2000bfa6270 */
[----:B-1----:R-:W-:-:S12]  /*0370*/  UMOV UR5, URZ ;  /* 0x000000ff00057c82 */ /* 0x002fd80008000000 */
.L_x_35:
[----:B------:R-:W-:-:S04]  /*0380*/  VIADD R17, R12, UR5 ;  /* 0x000000050c117c36 */ /* 0x000fc80008000000 */
[C---:B------:R-:W-:Y:S01]  /*0390*/  IMAD R9, R6.reuse, UR9, R17 ;  /* 0x0000000906097c24 */ /* 0x040fe2000f8e0211 */
[C---:B------:R-:W-:Y:S01]  /*03a0*/  ISETP.GE.OR P4, PT, R17.reuse, UR9, P5 ;  /* 0x0000000911007c0c */ /* 0x040fe2000af86670 */
[----:B------:R-:W-:Y:S01]  /*03b0*/  VIADD R5, R17, 0x1 ;  /* 0x0000000111057836 */ /* 0x000fe20000000000 */
[----:B------:R-:W-:-:S04]  /*03c0*/  LOP3.LUT R4, R6, R17, RZ, 0xfc, !PT ;  /* 0x0000001106047212 */ /* 0x000fc800078efcff */
[----:B------:R-:W-:Y:S02]  /*03d0*/  ISETP.LT.OR P4, PT, R4, RZ, P4 ;  /* 0x000000ff0400720c */ /* 0x000fe40002781670 */
[----:B--2---:R-:W-:Y:S02]  /*03e0*/  IADD3 R4, P0, PT, R9, UR12, RZ ;  /* 0x0000000c09047c10 */ /* 0x004fe4000ff1e0ff */
[----:B------:R-:W-:Y:S02]  /*03f0*/  ISETP.GE.OR P1, PT, R5, UR9, P5 ;  /* 0x0000000905007c0c */ /* 0x000fe4000af26670 */
[----:B------:R-:W-:Y:S02]  /*0400*/  LOP3.LUT R8, R6, R5, RZ, 0xfc, !PT ;  /* 0x0000000506087212 */ /* 0x000fe400078efcff */
[----:B------:R-:W-:Y:S02]  /*0410*/  LEA.HI.X.SX32 R5, R9, UR13, 0x1, P0 ;  /* 0x0000000d09057c11 */ /* 0x000fe400080f0eff */
[----:B------:R-:W-:-:S03]  /*0420*/  ISETP.LT.OR P1, PT, R8, RZ, P1 ;  /* 0x000000ff0800720c */ /* 0x000fc60000f21670 */
[----:B------:R-:W2:Y:S10]  /*0430*/  @!P4 LDG.E.U8 R8, desc[UR10][R4.64] ;  /* 0x0000000a0408c981 */ /* 0x000eb4000c1e1100 */
[----:B------:R-:W3:Y:S01]  /*0440*/  @!P1 LDG.E.U8 R10, desc[UR10][R4.64+0x1] ;  /* 0x0000010a040a9981 */ /* 0x000ee2000c1e1100 */
[----:B------:R-:W-:-:S02]  /*0450*/  VIADD R9, R17, 0x2 ;  /* 0x0000000211097836 */ /* 0x000fc40000000000 */
[C---:B------:R-:W-:Y:S02]  /*0460*/  VIADD R11, R17.reuse, 0x3 ;  /* 0x00000003110b7836 */ /* 0x040fe40000000000 */
[----:B------:R-:W-:Y:S01]  /*0470*/  VIADD R15, R17, 0x4 ;  /* 0x00000004110f7836 */ /* 0x000fe20000000000 */
[----:B------:R-:W-:Y:S02]  /*0480*/  ISETP.GE.OR P0, PT, R9, UR9, P5 ;  /* 0x0000000909007c0c */ /* 0x000fe4000af06670 */
[C---:B------:R-:W-:Y:S02]  /*0490*/  LOP3.LUT R9, R6.reuse, R9, RZ, 0xfc, !PT ;  /* 0x0000000906097212 */ /* 0x040fe400078efcff */
[----:B------:R-:W-:Y:S02]  /*04a0*/  ISETP.GE.OR P3, PT, R11, UR9, P5 ;  /* 0x000000090b007c0c */ /* 0x000fe4000af66670 */
[----:B------:R-:W-:Y:S02]  /*04b0*/  LOP3.LUT R11, R6, R11, RZ, 0xfc, !PT ;  /* 0x0000000b060b7212 */ /* 0x000fe400078efcff */
[----:B------:R-:W-:-:S02]  /*04c0*/  ISETP.LT.OR P0, PT, R9, RZ, P0 ;  /* 0x000000ff0900720c */ /* 0x000fc40000701670 */
[----:B------:R-:W-:Y:S01]  /*04d0*/  ISETP.LT.OR P3, PT, R11, RZ, P3 ;  /* 0x000000ff0b00720c */ /* 0x000fe20001f61670 */
[----:B------:R-:W-:Y:S01]  /*04e0*/  VIADD R11, R17, 0x5 ;  /* 0x00000005110b7836 */ /* 0x000fe20000000000 */
[----:B------:R-:W-:Y:S02]  /*04f0*/  ISETP.GE.OR P2, PT, R15, UR9, P5 ;  /* 0x000000090f007c0c */ /* 0x000fe4000af46670 */
[----:B------:R-:W-:-:S04]  /*0500*/  LOP3.LUT R15, R6, R15, RZ, 0xfc, !PT ;  /* 0x0000000f060f7212 */ /* 0x000fc800078efcff */
[----:B------:R-:W-:Y:S01]  /*0510*/  ISETP.LT.OR P2, PT, R15, RZ, P2 ;  /* 0x000000ff0f00720c */ /* 0x000fe20001741670 */
[----:B------:R-:W-:-:S05]  /*0520*/  VIADD R15, R17, 0x6 ;  /* 0x00000006110f7836 */ /* 0x000fca0000000000 */
[----:B------:R-:W-:Y:S02]  /*0530*/  ISETP.GE.OR P6, PT, R15, UR9, P5 ;  /* 0x000000090f007c0c */ /* 0x000fe4000afc6670 */
[----:B------:R-:W-:-:S04]  /*0540*/  LOP3.LUT R15, R6, R15, RZ, 0xfc, !PT ;  /* 0x0000000f060f7212 */ /* 0x000fc800078efcff */
[----:B------:R-:W-:Y:S01]  /*0550*/  ISETP.LT.OR P6, PT, R15, RZ, P6 ;  /* 0x000000ff0f00720c */ /* 0x000fe200037c1670 */
[----:B------:R-:W4:-:S12]  /*0560*/  @!P2 LDG.E.U8 R14, desc[UR10][R4.64+0x4] ;  /* 0x0000040a040ea981 */ /* 0x000f18000c1e1100 */
[----:B------:R-:W5:Y:S01]  /*0570*/  @!P6 LDG.E.U8 R16, desc[UR10][R4.64+0x6] ;  /* 0x0000060a0410e981 */ /* 0x000f62000c1e1100 */
[----:B--2---:R-:W-:-:S03]  /*0580*/  @!P4 I2FP.F32.U32 R9, R8 ;  /* 0x000000080009c245 */ /* 0x004fc60000201000 */
[----:B------:R-:W2:Y:S02]  /*0590*/  @!P0 LDG.E.U8 R8, desc[UR10][R4.64+0x2] ;  /* 0x0000020a04088981 */ /* 0x000ea4000c1e1100 */
[----:B------:R-:W-:Y:S01]  /*05a0*/  @!P4 FFMA R0, R9, R7, R0 ;  /* 0x000000070900c223 */ /* 0x000fe20000000000 */
[----:B------:R-:W-:Y:S02]  /*05b0*/  ISETP.GE.OR P4, PT, R11, UR9, P5 ;  /* 0x000000090b007c0c */ /* 0x000fe4000af86670 */
[----:B------:R-:W-:Y:S02]  /*05c0*/  LOP3.LUT R11, R6, R11, RZ, 0xfc, !PT ;  /* 0x0000000b060b7212 */ /* 0x000fe400078efcff */
[----:B---3--:R-:W-:Y:S02]  /*05d0*/  @!P1 I2FP.F32.U32 R9, R10 ;  /* 0x0000000a00099245 */ /* 0x008fe40000201000 */
[----:B------:R-:W-:Y:S01]  /*05e0*/  ISETP.LT.OR P4, PT, R11, RZ, P4 ;  /* 0x000000ff0b00720c */ /* 0x000fe20002781670 */
[----:B------:R-:W-:Y:S01]  /*05f0*/  VIADD R11, R17, 0x7 ;  /* 0x00000007110b7836 */ /* 0x000fe20000000000 */
[----:B------:R-:W3:Y:S01]  /*0600*/  @!P3 LDG.E.U8 R10, desc[UR10][R4.64+0x3] ;  /* 0x0000030a040ab981 */ /* 0x000ee2000c1e1100 */
[----:B------:R-:W-:-:S03]  /*0610*/  @!P1 FFMA R0, R9, R7, R0 ;  /* 0x0000000709009223 */ /* 0x000fc60000000000 */
[----:B------:R-:W-:Y:S02]  /*0620*/  ISETP.GE.OR P1, PT, R11, UR9, P5 ;  /* 0x000000090b007c0c */ /* 0x000fe4000af26670 */
[----:B------:R-:W-:-:S04]  /*0630*/  LOP3.LUT R11, R6, R11, RZ, 0xfc, !PT ;  /* 0x0000000b060b7212 */ /* 0x000fc800078efcff */
[----:B------:R-:W-:Y:S01]  /*0640*/  ISETP.LT.OR P1, PT, R11, RZ, P1 ;  /* 0x000000ff0b00720c */ /* 0x000fe20000f21670 */
[----:B------:R-:W5:-:S12]  /*0650*/  @!P4 LDG.E.U8 R15, desc[UR10][R4.64+0x5] ;  /* 0x0000050a040fc981 */ /* 0x000f58000c1e1100 */
[----:B------:R-:W5:Y:S01]  /*0660*/  @!P1 LDG.E.U8 R17, desc[UR10][R4.64+0x7] ;  /* 0x0000070a04119981 */ /* 0x000f62000c1e1100 */
[----:B------:R-:W-:-:S04]  /*0670*/  UIADD3 UR5, UPT, UPT, UR5, 0x8, URZ ;  /* 0x0000000805057890 */ /* 0x000fc8000fffe0ff */
[----:B------:R-:W-:Y:S01]  /*0680*/  UISETP.NE.AND UP2, UPT, UR5, UR6, UPT ;  /* 0x000000060500728c */ /* 0x000fe2000bf45270 */
[----:B--2---:R-:W-:-:S05]  /*0690*/  @!P0 I2FP.F32.U32 R9, R8 ;  /* 0x0000000800098245 */ /* 0x004fca0000201000 */
[----:B------:R-:W-:Y:S01]  /*06a0*/  @!P0 FFMA R0, R9, R7, R0 ;  /* 0x0000000709008223 */ /* 0x000fe20000000000 */
[----:B----4-:R-:W-:Y:S02]  /*06b0*/  @!P2 I2FP.F32.U32 R9, R14 ;  /* 0x0000000e0009a245 */ /* 0x010fe40000201000 */
[----:B---3--:R-:W-:-:S05]  /*06c0*/  @!P3 I2FP.F32.U32 R11, R10 ;  /* 0x0000000a000bb245 */ /* 0x008fca0000201000 */
[----:B------:R-:W-:-:S04]  /*06d0*/  @!P3 FFMA R0, R11, R7, R0 ;  /* 0x000000070b00b223 */ /* 0x000fc80000000000 */
[----:B------:R-:W-:Y:S01]  /*06e0*/  @!P2 FFMA R0, R9, R7, R0 ;  /* 0x000000070900a223 */ /* 0x000fe20000000000 */
[----:B-----5:R-:W-:Y:S02]  /*06f0*/  @!P4 I2FP.F32.U32 R15, R15 ;  /* 0x0000000f000fc245 */ /* 0x020fe40000201000 */
[----:B------:R-:W-:-:S03]  /*0700*/  @!P6 I2FP.F32.U32 R9, R16 ;  /* 0x000000100009e245 */ /* 0x000fc60000201000 */
[----:B------:R-:W-:-:S04]  /*0710*/  @!P4 FFMA R0, R15, R7, R0 ;  /* 0x000000070f00c223 */ /* 0x000fc80000000000 */
[----:B------:R-:W-:Y:S01]  /*0720*/  @!P6 FFMA R0, R9, R7, R0 ;  /* 0x000000070900e223 */ /* 0x000fe20000000000 */
[----:B------:R-:W-:-:S05]  /*0730*/  @!P1 I2FP.F32.U32 R17, R17 ;  /* 0x0000001100119245 */ /* 0x000fca0000201000 */
[----:B------:R-:W-:Y:S01]  /*0740*/  @!P1 FFMA R0, R17, R7, R0 ;  /* 0x0000000711009223 */ /* 0x000fe20000000000 */
[----:B------:R-:W-:Y:S06]  /*0750*/  BRA.U UP2, `(.L_x_35) ;  /* 0xfffffffd02087547 */ /* 0x000fec000b83ffff */
[----:B------:R-:W-:-:S05]  /*0760*/  UMOV UR5, UR6 ;  /* 0x0000000600057c82 */ /* 0x000fca0008000000 */
.L_x_34:
[----:B------:R-:W-:-:S09]  /*0770*/  UISETP.NE.AND UP2, UPT, UR7, URZ, UPT ;  /* 0x000000ff0700728c */ /* 0x000fd2000bf45270 */
[----:B------:R-:W-:Y:S05]  /*0780*/  BRA.U !UP2, `(.L_x_36) ;  /* 0x000000050a4c7547 */ /* 0x000fea000b800000 */
[----:B------:R-:W-:Y:S01]  /*0790*/  UISETP.NE.AND UP2, UPT, UR8, URZ, UPT ;  /* 0x000000ff0800728c */ /* 0x000fe2000bf45270 */
[----:B------:R-:W-:Y:S10]  /*07a0*/  BRA.U !UP1, `(.L_x_37) ;  /* 0x0000000109907547 */ /* 0x000ff4000b800000 */
[----:B------:R-:W0:Y:S01]  /*07b0*/  LDCU UR9, c[0x0][0x398] ;  /* 0x00007300ff0977ac */ /* 0x000e220008000800 */
[----:B------:R-:W-:Y:S01]  /*07c0*/  VIADD R11, R12, UR5 ;  /* 0x000000050c0b7c36 */ /* 0x000fe20008000000 */
[----:B------:R-:W1:Y:S03]  /*07d0*/  LDCU UR12, c[0x0][0x394] ;  /* 0x00007280ff0c77ac */ /* 0x000e660008000800 */
[C---:B------:R-:W-:Y:S01]  /*07e0*/  VIADD R5, R11.reuse, 0x1 ;  /* 0x000000010b057836 */ /* 0x040fe20000000000 */
[C---:B------:R-:W-:Y:S01]  /*07f0*/  LOP3.LUT R4, R6.reuse, R11, RZ, 0xfc, !PT ;  /* 0x0000000b06047212 */ /* 0x040fe200078efcff */
[----:B------:R-:W-:Y:S01]  /*0800*/  VIADD R9, R11, 0x2 ;  /* 0x000000020b097836 */ /* 0x000fe20000000000 */
[----:B------:R-:W2:Y:S01]  /*0810*/  LDCU.64 UR14, c[0x0][0x380] ;  /* 0x00007000ff0e77ac */ /* 0x000ea20008000a00 */
[----:B0-----:R-:W-:-:S04]  /*0820*/  ISETP.GE.AND P3, PT, R6, UR9, PT ;  /* 0x0000000906007c0c */ /* 0x001fc8000bf66270 */
[----:B-1----:R-:W-:Y:S01]  /*0830*/  ISETP.GE.OR P0, PT, R11, UR12, P3 ;  /* 0x0000000c0b007c0c */ /* 0x002fe20009f06670 */
[C---:B------:R-:W-:Y:S01]  /*0840*/  IMAD R8, R6.reuse, UR12, R11 ;  /* 0x0000000c06087c24 */ /* 0x040fe2000f8e020b */
[----:B------:R-:W-:Y:S01]  /*0850*/  ISETP.GE.OR P1, PT, R5, UR12, P3 ;  /* 0x0000000c05007c0c */ /* 0x000fe20009f26670 */
[----:B------:R-:W-:Y:S01]  /*0860*/  VIADD R11, R11, 0x3 ;  /* 0x000000030b0b7836 */ /* 0x000fe20000000000 */
[----:B------:R-:W-:Y:S02]  /*0870*/  LOP3.LUT R5, R6, R5, RZ, 0xfc, !PT ;  /* 0x0000000506057212 */ /* 0x000fe400078efcff */
[----:B------:R-:W-:Y:S02]  /*0880*/  ISETP.LT.OR P0, PT, R4, RZ, P0 ;  /* 0x000000ff0400720c */ /* 0x000fe40000701670 */
[----:B------:R-:W-:Y:S02]  /*0890*/  ISETP.GE.OR P2, PT, R9, UR12, P3 ;  /* 0x0000000c09007c0c */ /* 0x000fe40009f46670 */
[----:B------:R-:W-:-:S02]  /*08a0*/  ISETP.LT.OR P1, PT, R5, RZ, P1 ;  /* 0x000000ff0500720c */ /* 0x000fc40000f21670 */
[----:B--2---:R-:W-:Y:S02]  /*08b0*/  IADD3 R4, P4, PT, R8, UR14, RZ ;  /* 0x0000000e08047c10 */ /* 0x004fe4000ff9e0ff */
[----:B------:R-:W-:Y:S02]  /*08c0*/  LOP3.LUT R9, R6, R9, RZ, 0xfc, !PT ;  /* 0x0000000906097212 */ /* 0x000fe400078efcff */
[----:B------:R-:W-:Y:S02]  /*08d0*/  ISETP.GE.OR P3, PT, R11, UR12, P3 ;  /* 0x0000000c0b007c0c */ /* 0x000fe40009f66670 */
[----:B------:R-:W-:Y:S02]  /*08e0*/  LEA.HI.X.SX32 R5, R8, UR15, 0x1, P4 ;  /* 0x0000000f08057c11 */ /* 0x000fe4000a0f0eff */
[----:B------:R-:W-:Y:S02]  /*08f0*/  LOP3.LUT R11, R6, R11, RZ, 0xfc, !PT ;  /* 0x0000000b060b7212 */ /* 0x000fe400078efcff */
[----:B------:R-:W-:Y:S01]  /*0900*/  ISETP.LT.OR P2, PT, R9, RZ, P2 ;  /* 0x000000ff0900720c */ /* 0x000fe20001741670 */
[----:B------:R-:W2:Y:S01]  /*0910*/  @!P0 LDG.E.U8 R8, desc[UR10][R4.64] ;  /* 0x0000000a04088981 */ /* 0x000ea2000c1e1100 */
[----:B------:R-:W-:-:S03]  /*0920*/  ISETP.LT.OR P3, PT, R11, RZ, P3 ;  /* 0x000000ff0b00720c */ /* 0x000fc60001f61670 */
[----:B------:R-:W3:Y:S08]  /*0930*/  @!P1 LDG.E.U8 R10, desc[UR10][R4.64+0x1] ;  /* 0x0000010a040a9981 */ /* 0x000ef0000c1e1100 */
[----:B------:R-:W4:Y:S04]  /*0940*/  @!P2 LDG.E.U8 R14, desc[UR10][R4.64+0x2] ;  /* 0x0000020a040ea981 */ /* 0x000f28000c1e1100 */
[----:B------:R-:W5:Y:S01]  /*0950*/  @!P3 LDG.E.U8 R15, desc[UR10][R4.64+0x3] ;  /* 0x0000030a040fb981 */ /* 0x000f62000c1e1100 */
[----:B------:R-:W-:Y:S01]  /*0960*/  UIADD3 UR5, UPT, UPT, UR5, 0x4, URZ ;  /* 0x0000000405057890 */ /* 0x000fe2000fffe0ff */
[----:B--2---:R-:W-:-:S02]  /*0970*/  @!P0 I2FP.F32.U32 R9, R8 ;  /* 0x0000000800098245 */ /* 0x004fc40000201000 */
[----:B---3--:R-:W-:-:S03]  /*0980*/  @!P1 I2FP.F32.U32 R11, R10 ;  /* 0x0000000a000b9245 */ /* 0x008fc60000201000 */
[----:B------:R-:W-:-:S04]  /*0990*/  @!P0 FFMA R0, R9, R7, R0 ;  /* 0x0000000709008223 */ /* 0x000fc80000000000 */
[----:B------:R-:W-:Y:S01]  /*09a0*/  @!P1 FFMA R0, R11, R7, R0 ;  /* 0x000000070b009223 */ /* 0x000fe20000000000 */
[----:B----4-:R-:W-:Y:S02]  /*09b0*/  @!P2 I2FP.F32.U32 R9, R14 ;  /* 0x0000000e0009a245 */ /* 0x010fe40000201000 */
[----:B-----5:R-:W-:-:S03]  /*09c0*/  @!P3 I2FP.F32.U32 R15, R15 ;  /* 0x0000000f000fb245 */ /* 0x020fc60000201000 */
[----:B------:R-:W-:-:S04]  /*09d0*/  @!P2 FFMA R0, R9, R7, R0 ;  /* 0x000000070900a223 */ /* 0x000fc80000000000 */
[----:B------:R-:W-:-:S07]  /*09e0*/  @!P3 FFMA R0, R15, R7, R0 ;  /* 0x000000070f00b223 */ /* 0x000fce0000000000 */
.L_x_37:
[----:B------:R-:W-:Y:S05]  /*09f0*/  BRA.U !UP2, `(.L_x_36) ;  /* 0x000000010ab07547 */ /* 0x000fea000b800000 */
[----:B------:R-:W0:Y:S01]  /*0a00*/  LDCU UR9, c[0x0][0x390] ;  /* 0x00007200ff0977ac */ /* 0x000e220008000800 */
[----:B------:R-:W-:Y:S02]  /*0a10*/  UISETP.NE.AND UP2, UPT, UR8, 0x1, UPT ;  /* 0x000000010800788c */ /* 0x000fe4000bf45270 */
[----:B0-----:R-:W-:-:S07]  /*0a20*/  ULOP3.LUT UP3, URZ, UR9, 0x1, URZ, 0xc0, !UPT ;  /* 0x0000000109ff7892 */ /* 0x001fce000f86c0ff */
[----:B------:R-:W-:Y:S05]  /*0a30*/  BRA.U !UP2, `(.L_x_38) ;  /* 0x000000010a587547 */ /* 0x000fea000b800000 */
[----:B------:R-:W0:Y:S01]  /*0a40*/  LDCU UR9, c[0x0][0x398] ;  /* 0x00007300ff0977ac */ /* 0x000e220008000800 */
[----:B------:R-:W-:Y:S01]  /*0a50*/  VIADD R5, R12, UR5 ;  /* 0x000000050c057c36 */ /* 0x000fe20008000000 */
[----:B------:R-:W1:Y:S03]  /*0a60*/  LDCU UR12, c[0x0][0x394] ;  /* 0x00007280ff0c77ac */ /* 0x000e660008000800 */
[----:B------:R-:W-:Y:S01]  /*0a70*/  VIADD R9, R5, 0x1 ;  /* 0x0000000105097836 */ /* 0x000fe20000000000 */
[C---:B------:R-:W-:Y:S01]  /*0a80*/  LOP3.LUT R4, R6.reuse, R5, RZ, 0xfc, !PT ;  /* 0x0000000506047212 */ /* 0x040fe200078efcff */
[----:B------:R-:W2:Y:S01]  /*0a90*/  LDCU.64 UR14, c[0x0][0x380] ;  /* 0x00007000ff0e77ac */ /* 0x000ea20008000a00 */
[----:B0-----:R-:W-:-:S04]  /*0aa0*/  ISETP.GE.AND P1, PT, R6, UR9, PT ;  /* 0x0000000906007c0c */ /* 0x001fc8000bf26270 */
[----:B-1----:R-:W-:Y:S01]  /*0ab0*/  ISETP.GE.OR P0, PT, R5, UR12, P1 ;  /* 0x0000000c05007c0c */ /* 0x002fe20008f06670 */
[----:B------:R-:W-:Y:S01]  /*0ac0*/  IMAD R5, R6, UR12, R5 ;  /* 0x0000000c06057c24 */ /* 0x000fe2000f8e0205 */
[----:B------:R-:W-:Y:S02]  /*0ad0*/  ISETP.GE.OR P1, PT, R9, UR12, P1 ;  /* 0x0000000c09007c0c */ /* 0x000fe40008f26670 */
[----:B------:R-:W-:Y:S02]  /*0ae0*/  ISETP.LT.OR P0, PT, R4, RZ, P0 ;  /* 0x000000ff0400720c */ /* 0x000fe40000701670 */
[----:B------:R-:W-:Y:S02]  /*0af0*/  LOP3.LUT R9, R6, R9, RZ, 0xfc, !PT ;  /* 0x0000000906097212 */ /* 0x000fe400078efcff */
[----:B--2---:R-:W-:Y:S02]  /*0b00*/  IADD3 R4, P2, PT, R5, UR14, RZ ;  /* 0x0000000e05047c10 */ /* 0x004fe4000ff5e0ff */
[----:B------:R-:W-:-:S02]  /*0b10*/  ISETP.LT.OR P1, PT, R9, RZ, P1 ;  /* 0x000000ff0900720c */ /* 0x000fc40000f21670 */
[----:B------:R-:W-:-:S05]  /*0b20*/  LEA.HI.X.SX32 R5, R5, UR15, 0x1, P2 ;  /* 0x0000000f05057c11 */ /* 0x000fca00090f0eff */
[----:B------:R-:W2:Y:S06]  /*0b30*/  @!P0 LDG.E.U8 R8, desc[UR10][R4.64] ;  /* 0x0000000a04088981 */ /* 0x000eac000c1e1100 */
[----:B------:R-:W3:Y:S01]  /*0b40*/  @!P1 LDG.E.U8 R10, desc[UR10][R4.64+0x1] ;  /* 0x0000010a040a9981 */ /* 0x000ee2000c1e1100 */
[----:B------:R-:W-:Y:S01]  /*0b50*/  UIADD3 UR5, UPT, UPT, UR5, 0x2, URZ ;  /* 0x0000000205057890 */ /* 0x000fe2000fffe0ff */
[----:B--2---:R-:W-:-:S05]  /*0b60*/  @!P0 I2FP.F32.U32 R9, R8 ;  /* 0x0000000800098245 */ /* 0x004fca0000201000 */
[----:B------:R-:W-:Y:S01]  /*0b70*/  @!P0 FFMA R0, R9, R7, R0 ;  /* 0x0000000709008223 */ /* 0x000fe20000000000 */
[----:B---3--:R-:W-:-:S05]  /*0b80*/  @!P1 I2FP.F32.U32 R11, R10 ;  /* 0x0000000a000b9245 */ /* 0x008fca0000201000 */
[----:B------:R-:W-:-:S07]  /*0b90*/  @!P1 FFMA R0, R11, R7, R0 ;  /* 0x000000070b009223 */ /* 0x000fce0000000000 */
.L_x_38:
[----:B------:R-:W-:Y:S05]  /*0ba0*/  BRA.U !UP3, `(.L_x_36) ;  /* 0x000000010b447547 */ /* 0x000fea000b800000 */
[----:B------:R-:W0:Y:S01]  /*0bb0*/  LDCU UR9, c[0x0][0x394] ;  /* 0x00007280ff0977ac */ /* 0x000e220008000800 */
[----:B------:R-:W-:Y:S01]  /*0bc0*/  VIADD R5, R12, UR5 ;  /* 0x000000050c057c36 */ /* 0x000fe20008000000 */
[----:B------:R-:W-:Y:S01]  /*0bd0*/  BSSY.RECONVERGENT B0, `(.L_x_36) ;  /* 0x000000e000007945 */ /* 0x000fe20003800200 */
[----:B------:R-:W1:Y:S03]  /*0be0*/  LDCU UR12, c[0x0][0x398] ;  /* 0x00007300ff0c77ac */ /* 0x000e660008000800 */
[----:B------:R-:W-:Y:S02]  /*0bf0*/  LOP3.LUT R4, R6, R5, RZ, 0xfc, !PT ;  /* 0x0000000506047212 */ /* 0x000fe400078efcff */
[----:B0-----:R-:W-:-:S04]  /*0c00*/  ISETP.GE.AND P0, PT, R5, UR9, PT ;  /* 0x0000000905007c0c */ /* 0x001fc8000bf06270 */
[----:B-1----:R-:W-:-:S04]  /*0c10*/  ISETP.GE.OR P0, PT, R6, UR12, P0 ;  /* 0x0000000c06007c0c */ /* 0x002fc80008706670 */
[----:B------:R-:W-:-:S13]  /*0c20*/  ISETP.LT.OR P0, PT, R4, RZ, P0 ;  /* 0x000000ff0400720c */ /* 0x000fda0000701670 */
[----:B------:R-:W-:Y:S05]  /*0c30*/  @P0 BRA `(.L_x_39) ;  /* 0x00000000001c0947 */ /* 0x000fea0003800000 */
[----:B------:R-:W0:Y:S01]  /*0c40*/  LDCU.64 UR12, c[0x0][0x380] ;  /* 0x00007000ff0c77ac */ /* 0x000e220008000a00 */
[----:B------:R-:W-:-:S05]  /*0c50*/  IMAD R6, R6, UR9, R5 ;  /* 0x0000000906067c24 */ /* 0x000fca000f8e0205 */
[----:B0-----:R-:W-:-:S04]  /*0c60*/  IADD3 R4, P0, PT, R6, UR12, RZ ;  /* 0x0000000c06047c10 */ /* 0x001fc8000ff1e0ff */
[----:B------:R-:W-:-:S05]  /*0c70*/  LEA.HI.X.SX32 R5, R6, UR13, 0x1, P0 ;  /* 0x0000000d06057c11 */ /* 0x000fca00080f0eff */
[----:B------:R-:W2:Y:S02]  /*0c80*/  LDG.E.U8 R4, desc[UR10][R4.64] ;  /* 0x0000000a04047981 */ /* 0x000ea4000c1e1100 */
[----:B--2---:R-:W-:-:S05]  /*0c90*/  I2FP.F32.U32 R9, R4 ;  /* 0x0000000400097245 */ /* 0x004fca0000201000 */
[----:B------:R-:W-:-:S07]  /*0ca0*/  FFMA R0, R9, R7, R0 ;  /* 0x0000000709007223 */ /* 0x000fce0000000000 */
.L_x_39:
[----:B------:R-:W-:Y:S05]  /*0cb0*/  BSYNC.RECONVERGENT B0 ;  /* 0x0000000000007941 */ /* 0x000fea0003800200 */
.L_x_36:
[----:B------:R-:W-:Y:S05]  /*0cc0*/  BRA.U UP0, `(.L_x_40) ;  /* 0xfffffff5007c7547 */ /* 0x000fea000b83ffff */
.L_x_33:
[----:B------:R-:W0:Y:S01]  /*0cd0*/  LDC.64 R4, c[0x0][0x388] ;  /* 0x0000e200ff047b82 */ /* 0x000e220000000a00 */
[----:B------:R-:W1:Y:S02]  /*0ce0*/  LDCU UR5, c[0x0][0x394] ;  /* 0x00007280ff0577ac */ /* 0x000e640008000800 */
[----:B-1----:R-:W-:-:S04]  /*0cf0*/  IMAD R3, R3, UR5, R2 ;  /* 0x0000000503037c24 */ /* 0x002fc8000f8e0202 */
[----:B0-----:R-:W-:-:S05]  /*0d00*/  IMAD.WIDE R2, R3, 0x4, R4 ;  /* 0x0000000403027825 */ /* 0x001fca00078e0204 */
[----:B------:R-:W-:Y:S01]  /*0d10*/  STG.E desc[UR10][R2.64], R0 ;  /* 0x0000000002007986 */ /* 0x000fe2000c10190a */
[----:B------:R-:W-:Y:S05]  /*0d20*/  EXIT ;  /* 0x000000000000794d */ /* 0x000fea0003800000 */
        .weak           $__internal_2_$__cuda_sm20_rcp_rn_f32_slowpath
        .type           $__internal_2_$__cuda_sm20_rcp_rn_f32_slowpath,@function
        .size           $__internal_2_$__cuda_sm20_rcp_rn_f32_slowpath,(.L_x_47 - $__internal_2_$__cuda_sm20_rcp_rn_f32_slowpath)
$__internal_2_$__cuda_sm20_rcp_rn_f32_slowpath:
[----:B------:R-:W-:-:S05]  /*0d30*/  IMAD.SHL.U32 R5, R0, 0x2, RZ ;  /* 0x0000000200057824 */ /* 0x000fca00078e00ff */
        /* <DEDUP_REMOVED lines=14> */
.L_x_41:
[----:B------:R-:W-:-:S05]  /*0e20*/  VIADD R6, R5, 0xffffff03 ;  /* 0xffffff0305067836 */ /* 0x000fca0000000000 */
        /* <DEDUP_REMOVED lines=15> */
[----:B------:R-:W-:-:S03]  /*0f20*/  LOP3.LUT R7, R12, R9, RZ, 0xc0, !PT ;  /* 0x000000090c077212 */ /* 0x000fc600078ec0ff */
        /* <DEDUP_REMOVED lines=9> */
[----:B------:R-:W-:Y:S01]  /*0fc0*/  ISETP.GE.AND P0, PT, R6, RZ, PT ;  /* 0x000000ff0600720c */ /* 0x000fe20003f06270 */
[----:B------:R-:W-:-:S05]  /*0fd0*/  VIADD R6, R5, 0xffffff04 ;  /* 0xffffff0405067836 */ /* 0x000fca0000000000 */
[----:B------:R-:W-:-:S07]  /*0fe0*/  SHF.R.U32.HI R5, RZ, R6, R9 ;  /* 0x00000006ff057219 */ /* 0x000fce0000011609 */
[----:B------:R-:W-:-:S04]  /*0ff0*/  @!P0 VIADD R5, R5, 0x1 ;  /* 0x0000000105058836 */ /* 0x000fc80000000000 */
[----:B------:R-:W-:-:S05]  /*1000*/  @!P1 IMAD.SHL.U32 R5, R5, 0x2, RZ ;  /* 0x0000000205059824 */ /* 0x000fca00078e00ff */
[----:B------:R-:W-:Y:S01]  /*1010*/  LOP3.LUT R5, R5, 0x80000000, R0, 0xf8, !PT ;  /* 0x8000000005057812 */ /* 0x000fe200078ef800 */
[----:B------:R-:W-:Y:S06]  /*1020*/  BRA `(.L_x_42) ;  /* 0x0000000000047947 */ /* 0x000fec0003800000 */
.L_x_43:
[----:B------:R0:W1:Y:S02]  /*1030*/  MUFU.RCP R5, R0 ;  /* 0x0000000000057308 */ /* 0x0000640000001000 */
.L_x_42:
[----:B-1-3--:R-:W-:Y:S02]  /*1040*/  IMAD.MOV.U32 R7, RZ, RZ, R5 ;  /* 0x000000ffff077224 */ /* 0x00afe400078e0005 */
[----:B------:R-:W-:-:S04]  /*1050*/  IMAD.MOV.U32 R5, RZ, RZ, 0x0 ;  /* 0x00000000ff057424 */ /* 0x000fc800078e00ff */
[----:B0-2---:R-:W-:Y:S05]  /*1060*/  RET.REL.NODEC R4 `(_Z6conv2dPhPfiii) ;  /* 0xffffffec04e47950 */ /* 0x005fea0003c3ffff */
.L_x_44:
        /* <DEDUP_REMOVED lines=9> */
.L_x_47:


//--------------------- .nv.shared._Z18conv_separable_colPfS_iii --------------------------
	.section	.nv.shared._Z18conv_separable_colPfS_iii,"aw",@nobits
	.sectionflags	@""
	.align	4
.nv.shared._Z18conv_separable_colPfS_iii:
	.zero		2304


//--------------------- .nv.shared.reserved.0     --------------------------
	.section	.nv.shared.reserved.0,"aw",@nobits
	.weak		__nv_reservedSMEM_offset_0_alias
	.size		__nv_reservedSMEM_offset_0_alias, 0, 64
	.other		__nv_reservedSMEM_offset_0_alias,@"STO_CUDA_RESERVED_SHARED STV_DEFAULT"
__nv_reservedSMEM_offset_0_alias:
	.zero		0
	.zero		64


//--------------------- .nv.shared._Z18conv_separable_rowPhPfiii --------------------------
	.section	.nv.shared._Z18conv_separable_rowPhPfiii,"aw",@nobits
	.sectionflags	@""
	.align	4
.nv.shared._Z18conv_separable_rowPhPfiii:
	.zero		2304


//--------------------- .nv.shared._Z13conv2d_sharedPhPfiii --------------------------
	.section	.nv.shared._Z13conv2d_sharedPhPfiii,"aw",@nobits
	.sectionflags	@""
	.align	4
.nv.shared._Z13conv2d_sharedPhPfiii:
	.zero		2624


//--------------------- .nv.constant0._Z18conv_separable_colPfS_iii --------------------------
	.section	.nv.constant0._Z18conv_separable_colPfS_iii,"a",@progbits
	.sectionflags	@""
	.align	4
.nv.constant0._Z18conv_separable_colPfS_iii:
	.zero		924


//--------------------- .nv.constant0._Z18conv_separable_rowPhPfiii --------------------------
	.section	.nv.constant0._Z18conv_separable_rowPhPfiii,"a",@progbits
	.sectionflags	@""
	.align	4
.nv.constant0._Z18conv_separable_rowPhPfiii:
	.zero		924


//--------------------- .nv.constant0._Z13conv2d_sharedPhPfiii --------------------------
	.section	.nv.constant0._Z13conv2d_sharedPhPfiii,"a",@progbits
	.sectionflags	@""
	.align	4
.nv.constant0._Z13conv2d_sharedPhPfiii:
	.zero		924


//--------------------- .nv.constant0._Z6conv2dPhPfiii --------------------------
	.section	.nv.constant0._Z6conv2dPhPfiii,"a",@progbits
	.sectionflags	@""
	.align	4
.nv.constant0._Z6conv2dPhPfiii:
	.zero		924


//--------------------- SYMBOLS --------------------------

	.type		.nv.reservedSmem.offset0,@object
	.size		.nv.reservedSmem.offset0,0x4
	.type		.nv.reservedSmem.cap,@object
	.size		.nv.reservedSmem.cap,0x4
